	.version 1.4
	.target sm_13
	// compiled with C:\Program Files\NVIDIA GPU Computing Toolkit\CUDA\v5.5\bin/../open64/lib//be.exe
	// nvopencc 4.1 built on 2013-07-10

	//-----------------------------------------------------------
	// Compiling X:/Temp/tmpxft_00001908_00000000-15_CUDAFYSOURCETEMP.cpp3.i (X:/Temp/ccBI#.a06348)
	//-----------------------------------------------------------

	//-----------------------------------------------------------
	// Options:
	//-----------------------------------------------------------
	//  Target:ptx, ISA:sm_13, Endian:little, Pointer Size:64
	//  -O3	(Optimization level)
	//  -g0	(Debug level)
	//  -m2	(Report advisories)
	//-----------------------------------------------------------

	.file	1	"X:/Temp/tmpxft_00001908_00000000-14_CUDAFYSOURCETEMP.cudafe2.gpu"
	.file	2	"C:\Program Files (x86)\Microsoft Visual Studio 11.0\VC\bin/../../VC/INCLUDE\crtdefs.h"
	.file	3	"C:/Program Files/NVIDIA GPU Computing Toolkit/CUDA/v5.5/include\crt/device_runtime.h"
	.file	4	"C:/Program Files/NVIDIA GPU Computing Toolkit/CUDA/v5.5/include\host_defines.h"
	.file	5	"C:/Program Files/NVIDIA GPU Computing Toolkit/CUDA/v5.5/include\builtin_types.h"
	.file	6	"c:\program files\nvidia gpu computing toolkit\cuda\v5.5\include\device_types.h"
	.file	7	"c:\program files\nvidia gpu computing toolkit\cuda\v5.5\include\host_defines.h"
	.file	8	"c:\program files\nvidia gpu computing toolkit\cuda\v5.5\include\driver_types.h"
	.file	9	"c:\program files\nvidia gpu computing toolkit\cuda\v5.5\include\surface_types.h"
	.file	10	"c:\program files\nvidia gpu computing toolkit\cuda\v5.5\include\texture_types.h"
	.file	11	"c:\program files\nvidia gpu computing toolkit\cuda\v5.5\include\vector_types.h"
	.file	12	"c:\program files\nvidia gpu computing toolkit\cuda\v5.5\include\builtin_types.h"
	.file	13	"C:/Program Files/NVIDIA GPU Computing Toolkit/CUDA/v5.5/include\device_launch_parameters.h"
	.file	14	"c:\program files\nvidia gpu computing toolkit\cuda\v5.5\include\crt\storage_class.h"
	.file	15	"D:/Projects/MyLibrary/MyCudafy.UnitTest/bin/x64/Debug/CUDAFYSOURCETEMP.cu"
	.file	16	"C:/Program Files/NVIDIA GPU Computing Toolkit/CUDA/v5.5/include\common_functions.h"
	.file	17	"c:\program files\nvidia gpu computing toolkit\cuda\v5.5\include\math_functions.h"
	.file	18	"c:\program files\nvidia gpu computing toolkit\cuda\v5.5\include\math_constants.h"
	.file	19	"c:\program files\nvidia gpu computing toolkit\cuda\v5.5\include\device_functions.h"
	.file	20	"c:\program files\nvidia gpu computing toolkit\cuda\v5.5\include\sm_11_atomic_functions.h"
	.file	21	"c:\program files\nvidia gpu computing toolkit\cuda\v5.5\include\sm_12_atomic_functions.h"
	.file	22	"c:\program files\nvidia gpu computing toolkit\cuda\v5.5\include\sm_13_double_functions.h"
	.file	23	"c:\program files\nvidia gpu computing toolkit\cuda\v5.5\include\sm_20_atomic_functions.h"
	.file	24	"c:\program files\nvidia gpu computing toolkit\cuda\v5.5\include\sm_32_atomic_functions.h"
	.file	25	"c:\program files\nvidia gpu computing toolkit\cuda\v5.5\include\sm_35_atomic_functions.h"
	.file	26	"c:\program files\nvidia gpu computing toolkit\cuda\v5.5\include\sm_20_intrinsics.h"
	.file	27	"c:\program files\nvidia gpu computing toolkit\cuda\v5.5\include\sm_30_intrinsics.h"
	.file	28	"c:\program files\nvidia gpu computing toolkit\cuda\v5.5\include\sm_32_intrinsics.h"
	.file	29	"c:\program files\nvidia gpu computing toolkit\cuda\v5.5\include\sm_35_intrinsics.h"
	.file	30	"c:\program files\nvidia gpu computing toolkit\cuda\v5.5\include\surface_functions.h"
	.file	31	"c:\program files\nvidia gpu computing toolkit\cuda\v5.5\include\texture_fetch_functions.h"
	.file	32	"c:\program files\nvidia gpu computing toolkit\cuda\v5.5\include\texture_indirect_functions.h"
	.file	33	"c:\program files\nvidia gpu computing toolkit\cuda\v5.5\include\surface_indirect_functions.h"
	.file	34	"c:\program files\nvidia gpu computing toolkit\cuda\v5.5\include\math_functions_dbl_ptx3.h"


	.entry SelectNhBytes (
		.param .u64 __cudaparm_SelectNhBytes_color,
		.param .s32 __cudaparm_SelectNhBytes_colorLen0,
		.param .u64 __cudaparm_SelectNhBytes_bytes,
		.param .s32 __cudaparm_SelectNhBytes_bytesLen0,
		.param .s32 __cudaparm_SelectNhBytes_index,
		.param .s32 __cudaparm_SelectNhBytes_itemSize,
		.param .s32 __cudaparm_SelectNhBytes_itemsCount,
		.param .s32 __cudaparm_SelectNhBytes_width,
		.param .s32 __cudaparm_SelectNhBytes_height,
		.param .s32 __cudaparm_SelectNhBytes_n,
		.param .s32 __cudaparm_SelectNhBytes_nh)
	{
	.reg .u16 %rh<6>;
	.reg .u32 %r<23>;
	.reg .u64 %rd<9>;
	.reg .pred %p<4>;
	.loc	15	13	0
$LDWbegin_SelectNhBytes:
	.loc	15	15	0
	mov.u16 	%rh1, %ntid.x;
	mov.u16 	%rh2, %ctaid.x;
	mul.wide.u16 	%r1, %rh2, %rh1;
	cvt.u32.u16 	%r2, %tid.x;
	add.u32 	%r3, %r2, %r1;
	mov.s32 	%r4, %r3;
	ld.param.s32 	%r5, [__cudaparm_SelectNhBytes_itemsCount];
	setp.le.s32 	%p1, %r5, %r3;
	@%p1 bra 	$Lt_0_1282;
	ld.param.s32 	%r6, [__cudaparm_SelectNhBytes_itemSize];
	ld.param.s32 	%r7, [__cudaparm_SelectNhBytes_nh];
	mul.lo.s32 	%r8, %r7, 2;
	mov.u16 	%rh3, %nctaid.x;
	mul.wide.u16 	%r9, %rh3, %rh1;
	mul.lo.s32 	%r10, %r6, %r9;
	ld.param.s32 	%r11, [__cudaparm_SelectNhBytes_width];
	sub.s32 	%r12, %r11, %r8;
	cvt.s64.s32 	%rd1, %r10;
	ld.param.s32 	%r13, [__cudaparm_SelectNhBytes_index];
	mul.lo.s32 	%r14, %r6, %r3;
	add.s32 	%r15, %r13, %r14;
	cvt.u64.s32 	%rd2, %r15;
	ld.param.u64 	%rd3, [__cudaparm_SelectNhBytes_bytes];
	add.u64 	%rd4, %rd2, %rd3;
	ld.param.u64 	%rd5, [__cudaparm_SelectNhBytes_color];
$Lt_0_1794:
 //<loop> Loop body line 15, nesting depth: 1, estimated iterations: unknown
	.loc	15	19	0
	ld.global.u8 	%rh4, [%rd4+0];
	rem.s32 	%r16, %r4, %r12;
	.loc	15	15	0
	ld.param.s32 	%r7, [__cudaparm_SelectNhBytes_nh];
	.loc	15	19	0
	add.s32 	%r17, %r7, %r16;
	div.s32 	%r18, %r4, %r12;
	add.s32 	%r19, %r7, %r18;
	.loc	15	15	0
	ld.param.s32 	%r11, [__cudaparm_SelectNhBytes_width];
	.loc	15	19	0
	mul.lo.s32 	%r20, %r11, %r19;
	add.s32 	%r21, %r17, %r20;
	cvt.u64.s32 	%rd6, %r21;
	.loc	15	15	0
	ld.param.u64 	%rd5, [__cudaparm_SelectNhBytes_color];
	.loc	15	19	0
	add.u64 	%rd7, %rd6, %rd5;
	st.global.u8 	[%rd7+0], %rh4;
	add.u32 	%r4, %r4, %r9;
	add.u64 	%rd4, %rd1, %rd4;
	.loc	15	15	0
	ld.param.s32 	%r5, [__cudaparm_SelectNhBytes_itemsCount];
	.loc	15	19	0
	setp.lt.s32 	%p2, %r4, %r5;
	@%p2 bra 	$Lt_0_1794;
$Lt_0_1282:
	.loc	15	21	0
	exit;
$LDWend_SelectNhBytes:
	} // SelectNhBytes

	.entry SelectColorBytes (
		.param .u64 __cudaparm_SelectColorBytes_bytes,
		.param .s32 __cudaparm_SelectColorBytes_bytesLen0,
		.param .u64 __cudaparm_SelectColorBytes_color,
		.param .s32 __cudaparm_SelectColorBytes_colorLen0,
		.param .s32 __cudaparm_SelectColorBytes_itemSize,
		.param .s32 __cudaparm_SelectColorBytes_itemsCount,
		.param .s32 __cudaparm_SelectColorBytes_width,
		.param .s32 __cudaparm_SelectColorBytes_height,
		.param .s32 __cudaparm_SelectColorBytes_n,
		.param .s32 __cudaparm_SelectColorBytes_nh)
	{
	.reg .u16 %rh<6>;
	.reg .u32 %r<25>;
	.reg .u64 %rd<9>;
	.reg .pred %p<4>;
	.loc	15	23	0
$LDWbegin_SelectColorBytes:
	.loc	15	25	0
	mov.u16 	%rh1, %ntid.x;
	mov.u16 	%rh2, %ctaid.x;
	mul.wide.u16 	%r1, %rh2, %rh1;
	cvt.u32.u16 	%r2, %tid.x;
	add.u32 	%r3, %r2, %r1;
	mov.s32 	%r4, %r3;
	ld.param.s32 	%r5, [__cudaparm_SelectColorBytes_n];
	mul.lo.s32 	%r6, %r5, %r5;
	ld.param.s32 	%r7, [__cudaparm_SelectColorBytes_itemsCount];
	mul.lo.s32 	%r8, %r7, %r6;
	setp.le.s32 	%p1, %r8, %r3;
	@%p1 bra 	$Lt_1_1282;
	ld.param.s32 	%r9, [__cudaparm_SelectColorBytes_nh];
	mul.lo.s32 	%r10, %r9, 2;
	mov.u16 	%rh3, %nctaid.x;
	mul.wide.u16 	%r11, %rh3, %rh1;
	ld.param.s32 	%r12, [__cudaparm_SelectColorBytes_width];
	sub.s32 	%r13, %r12, %r10;
	cvt.s64.s32 	%rd1, %r3;
	ld.param.u64 	%rd2, [__cudaparm_SelectColorBytes_bytes];
	add.u64 	%rd3, %rd1, %rd2;
	cvt.s64.u32 	%rd4, %r11;
	ld.param.u64 	%rd5, [__cudaparm_SelectColorBytes_color];
$Lt_1_1794:
 //<loop> Loop body line 25, nesting depth: 1, estimated iterations: unknown
	.loc	15	33	0
	div.s32 	%r14, %r4, %r6;
	rem.s32 	%r15, %r4, %r6;
	rem.s32 	%r16, %r14, %r13;
	.loc	15	25	0
	ld.param.s32 	%r5, [__cudaparm_SelectColorBytes_n];
	.loc	15	33	0
	rem.s32 	%r17, %r15, %r5;
	add.s32 	%r18, %r16, %r17;
	div.s32 	%r19, %r14, %r13;
	div.s32 	%r20, %r15, %r5;
	add.s32 	%r21, %r19, %r20;
	.loc	15	25	0
	ld.param.s32 	%r12, [__cudaparm_SelectColorBytes_width];
	.loc	15	33	0
	mul.lo.s32 	%r22, %r12, %r21;
	add.s32 	%r23, %r18, %r22;
	cvt.u64.s32 	%rd6, %r23;
	.loc	15	25	0
	ld.param.u64 	%rd5, [__cudaparm_SelectColorBytes_color];
	.loc	15	33	0
	add.u64 	%rd7, %rd6, %rd5;
	ld.global.u8 	%rh4, [%rd7+0];
	st.global.u8 	[%rd3+0], %rh4;
	add.u32 	%r4, %r4, %r11;
	add.u64 	%rd3, %rd4, %rd3;
	setp.gt.s32 	%p2, %r8, %r4;
	@%p2 bra 	$Lt_1_1794;
$Lt_1_1282:
	.loc	15	35	0
	exit;
$LDWend_SelectColorBytes:
	} // SelectColorBytes

	.entry Merge (
		.param .u64 __cudaparm_Merge_a,
		.param .s32 __cudaparm_Merge_aLen0,
		.param .u64 __cudaparm_Merge_b,
		.param .s32 __cudaparm_Merge_bLen0,
		.param .s32 __cudaparm_Merge_i,
		.param .s32 __cudaparm_Merge_parity,
		.param .s32 __cudaparm_Merge_ceilingItemSize,
		.param .s32 __cudaparm_Merge_itemSize,
		.param .s32 __cudaparm_Merge_itemsCount)
	{
	.reg .u16 %rh<6>;
	.reg .u32 %r<54>;
	.reg .u64 %rd<21>;
	.reg .pred %p<9>;
	.loc	15	37	0
$LDWbegin_Merge:
	ld.param.s32 	%r1, [__cudaparm_Merge_i];
	ld.param.s32 	%r2, [__cudaparm_Merge_ceilingItemSize];
	sub.s32 	%r3, %r2, %r1;
	sub.s32 	%r4, %r3, 1;
	and.b32 	%r5, %r4, 31;
	shl.b32 	%r6, 1, %r5;
	ld.param.s32 	%r7, [__cudaparm_Merge_parity];
	add.s32 	%r8, %r6, %r7;
	ld.param.s32 	%r9, [__cudaparm_Merge_itemsCount];
	mul.lo.s32 	%r10, %r9, %r8;
	mov.u32 	%r11, 0;
	setp.le.s32 	%p1, %r10, %r11;
	@%p1 bra 	$Lt_2_6402;
	mov.s32 	%r12, %r10;
	ld.param.s32 	%r1, [__cudaparm_Merge_i];
	and.b32 	%r13, %r1, 31;
	add.s32 	%r14, %r1, 1;
	shl.b32 	%r15, 1, %r13;
	ld.param.s32 	%r7, [__cudaparm_Merge_parity];
	shl.b32 	%r16, %r7, %r13;
	shl.b32 	%r17, 2, %r13;
	and.b32 	%r18, %r14, 31;
	ld.param.s32 	%r19, [__cudaparm_Merge_itemSize];
	mov.s32 	%r20, 0;
	mov.s32 	%r21, %r12;
$Lt_2_6914:
 //<loop> Loop body line 37, nesting depth: 1, estimated iterations: unknown
	.loc	15	45	0
	div.s32 	%r22, %r20, %r8;
	rem.s32 	%r23, %r20, %r8;
	.loc	15	37	0
	ld.param.s32 	%r19, [__cudaparm_Merge_itemSize];
	.loc	15	45	0
	mul.lo.s32 	%r24, %r22, %r19;
	add.s32 	%r25, %r22, 1;
	shl.b32 	%r26, %r23, %r18;
	mul.lo.s32 	%r27, %r25, %r19;
	add.s32 	%r28, %r24, %r26;
	sub.s32 	%r29, %r28, %r16;
	add.s32 	%r30, %r15, %r29;
	max.s32 	%r31, %r24, %r30;
	min.s32 	%r32, %r27, %r31;
	.loc	15	46	0
	add.s32 	%r33, %r17, %r29;
	max.s32 	%r34, %r24, %r33;
	min.s32 	%r35, %r27, %r34;
	.loc	15	47	0
	max.s32 	%r36, %r24, %r29;
	min.s32 	%r37, %r27, %r36;
	sub.s32 	%r38, %r32, %r37;
	.loc	15	48	0
	sub.s32 	%r39, %r35, %r32;
	.loc	15	49	0
	sub.s32 	%r40, %r35, %r37;
	.loc	15	50	0
	mov.s32 	%r41, 0;
	setp.gt.s32 	%p2, %r38, %r41;
	mov.s32 	%r42, 0;
	setp.gt.s32 	%p3, %r39, %r42;
	@!%p2 bra 	$Lt_2_10242;
	@!%p3 bra 	$Lt_2_10242;
	cvt.u64.s32 	%rd1, %r35;
	ld.param.u64 	%rd2, [__cudaparm_Merge_a];
	add.u64 	%rd3, %rd1, %rd2;
	ld.param.u64 	%rd4, [__cudaparm_Merge_b];
	add.u64 	%rd5, %rd4, %rd1;
	cvt.u64.s32 	%rd6, %r32;
	add.u64 	%rd7, %rd6, %rd2;
$L_2_5378:
	ld.global.u8 	%r43, [%rd3+-1];
	ld.global.u8 	%r44, [%rd7+-1];
	setp.ge.u32 	%p4, %r43, %r44;
	@%p4 bra 	$Lt_2_7426;
	.loc	15	54	0
	sub.s32 	%r38, %r38, 1;
	sub.s32 	%r40, %r40, 1;
	sub.u64 	%rd8, %rd5, 1;
	mov.s64 	%rd5, %rd8;
	add.s32 	%r45, %r37, %r38;
	cvt.u64.s32 	%rd9, %r45;
	.loc	15	50	0
	ld.param.u64 	%rd2, [__cudaparm_Merge_a];
	.loc	15	54	0
	add.u64 	%rd7, %rd9, %rd2;
	ld.global.u8 	%rh1, [%rd7+0];
	st.global.u8 	[%rd8+0], %rh1;
	setp.lt.s32 	%p2, %r37, %r45;
	bra.uni 	$Lt_2_7170;
$Lt_2_7426:
	.loc	15	58	0
	sub.s32 	%r39, %r39, 1;
	sub.s32 	%r40, %r40, 1;
	sub.u64 	%rd10, %rd5, 1;
	mov.s64 	%rd5, %rd10;
	add.s32 	%r46, %r32, %r39;
	cvt.u64.s32 	%rd11, %r46;
	.loc	15	50	0
	ld.param.u64 	%rd2, [__cudaparm_Merge_a];
	.loc	15	58	0
	add.u64 	%rd3, %rd11, %rd2;
	ld.global.u8 	%rh2, [%rd3+0];
	st.global.u8 	[%rd10+0], %rh2;
	setp.gt.s32 	%p3, %r46, %r32;
$Lt_2_7170:
	.loc	15	50	0
	@!%p2 bra 	$Lt_2_10242;
	@%p3 bra 	$L_2_5378;
$Lt_2_10242:
$L_2_5634:
	.loc	15	52	0
	@!%p2 bra 	$Lt_2_7682;
	mov.s32 	%r47, %r38;
	add.s32 	%r45, %r37, %r38;
	add.s32 	%r48, %r37, %r40;
	cvt.u64.s32 	%rd12, %r48;
	ld.param.u64 	%rd13, [__cudaparm_Merge_b];
	add.u64 	%rd5, %rd12, %rd13;
	cvt.u64.s32 	%rd14, %r45;
	ld.param.u64 	%rd15, [__cudaparm_Merge_a];
	add.u64 	%rd7, %rd14, %rd15;
	mov.s32 	%r49, %r47;
$Lt_2_8194:
 //<loop> Loop body line 52, nesting depth: 2, estimated iterations: unknown
	.loc	15	63	0
	sub.s32 	%r45, %r45, 1;
	sub.u64 	%rd7, %rd7, 1;
	sub.s32 	%r40, %r40, 1;
	sub.u64 	%rd5, %rd5, 1;
	ld.global.u8 	%rh3, [%rd7+0];
	st.global.u8 	[%rd5+0], %rh3;
	setp.ne.s32 	%p5, %r37, %r45;
	@%p5 bra 	$Lt_2_8194;
$Lt_2_7682:
	@!%p3 bra 	$Lt_2_8706;
	mov.s32 	%r50, %r39;
	add.s32 	%r46, %r32, %r39;
	cvt.u64.s32 	%rd16, %r46;
	ld.param.u64 	%rd17, [__cudaparm_Merge_a];
	add.u64 	%rd3, %rd16, %rd17;
	add.s32 	%r51, %r37, %r40;
	cvt.u64.s32 	%rd18, %r51;
	ld.param.u64 	%rd19, [__cudaparm_Merge_b];
	add.u64 	%rd5, %rd18, %rd19;
	mov.s32 	%r52, %r50;
$Lt_2_9218:
 //<loop> Loop body line 63, nesting depth: 2, estimated iterations: unknown
	.loc	15	67	0
	sub.s32 	%r46, %r46, 1;
	sub.u64 	%rd3, %rd3, 1;
	sub.u64 	%rd5, %rd5, 1;
	ld.global.u8 	%rh4, [%rd3+0];
	st.global.u8 	[%rd5+0], %rh4;
	setp.ne.s32 	%p6, %r46, %r32;
	@%p6 bra 	$Lt_2_9218;
$Lt_2_8706:
	add.s32 	%r20, %r20, 1;
	setp.ne.s32 	%p7, %r10, %r20;
	@%p7 bra 	$Lt_2_6914;
$Lt_2_6402:
	.loc	15	70	0
	exit;
$LDWend_Merge:
	} // Merge
	.const .align 1 .b8 _color[144];



// ===== COMPILED SASS (sm_100) =====

	.target	sm_100

	.elftype	@"ET_EXEC"


//--------------------- .note.nv.tkinfo           --------------------------
	.section	.note.nv.tkinfo,"",@"SHT_NOTE"
	.sectionflags	@"SHF_NOTE_NV_TKINFO"
	.tkinfo
        /*0018*/ 	.word	0x00000002
        /*0030*/ 	.string	""
        /*0030*/ 	.string	"ptxas"
        /*0030*/ 	.string	"Cuda compilation tools, release 13.0, V13.0.88"
        /*0030*/ 	.string	"Build cuda_13.0.r13.0/compiler.36424714_0"
        /*0030*/ 	.string	"-arch sm_100 "



//--------------------- .note.nv.cuinfo           --------------------------
	.section	.note.nv.cuinfo,"",@"SHT_NOTE"
	.sectionflags	@"SHF_NOTE_NV_CUINFO"
        /*0018*/ 	.short	0x0002
        /*001a*/ 	.short	0x000d
        /*001c*/ 	.short	0x0082
	.zero		2


//--------------------- .nv.info                  --------------------------
	.section	.nv.info,"",@"SHT_CUDA_INFO"
	.align	4


	//----- nvinfo : EIATTR_REGCOUNT
	.align		4
        /*0000*/ 	.byte	0x04, 0x2f
        /*0002*/ 	.short	(.L_2 - .L_1)
	.align		4
.L_1:
        /*0004*/ 	.word	index@(SelectNhBytes)
        /*0008*/ 	.word	0x00000010


	//----- nvinfo : EIATTR_FRAME_SIZE
	.align		4
.L_2:
        /*000c*/ 	.byte	0x04, 0x11
        /*000e*/ 	.short	(.L_4 - .L_3)
	.align		4
.L_3:
        /*0010*/ 	.word	index@(SelectNhBytes)
        /*0014*/ 	.word	0x00000000


	//----- nvinfo : EIATTR_REGCOUNT
	.align		4
.L_4:
        /*0018*/ 	.byte	0x04, 0x2f
        /*001a*/ 	.short	(.L_6 - .L_5)
	.align		4
.L_5:
        /*001c*/ 	.word	index@(SelectColorBytes)
        /*0020*/ 	.word	0x00000018


	//----- nvinfo : EIATTR_FRAME_SIZE
	.align		4
.L_6:
        /*0024*/ 	.byte	0x04, 0x11
        /*0026*/ 	.short	(.L_8 - .L_7)
	.align		4
.L_7:
        /*0028*/ 	.word	index@(SelectColorBytes)
        /*002c*/ 	.word	0x00000000


	//----- nvinfo : EIATTR_REGCOUNT
	.align		4
.L_8:
        /*0030*/ 	.byte	0x04, 0x2f
        /*0032*/ 	.short	(.L_10 - .L_9)
	.align		4
.L_9:
        /*0034*/ 	.word	index@(Merge)
        /*0038*/ 	.word	0x0000001c


	//----- nvinfo : EIATTR_FRAME_SIZE
	.align		4
.L_10:
        /*003c*/ 	.byte	0x04, 0x11
        /*003e*/ 	.short	(.L_12 - .L_11)
	.align		4
.L_11:
        /*0040*/ 	.word	index@(Merge)
        /*0044*/ 	.word	0x00000000


	//----- nvinfo : EIATTR_MIN_STACK_SIZE
	.align		4
.L_12:
        /*0048*/ 	.byte	0x04, 0x12
        /*004a*/ 	.short	(.L_14 - .L_13)
	.align		4
.L_13:
        /*004c*/ 	.word	index@(Merge)
        /*0050*/ 	.word	0x00000000


	//----- nvinfo : EIATTR_MIN_STACK_SIZE
	.align		4
.L_14:
        /*0054*/ 	.byte	0x04, 0x12
        /*0056*/ 	.short	(.L_16 - .L_15)
	.align		4
.L_15:
        /*0058*/ 	.word	index@(SelectColorBytes)
        /*005c*/ 	.word	0x00000000


	//----- nvinfo : EIATTR_MIN_STACK_SIZE
	.align		4
.L_16:
        /*0060*/ 	.byte	0x04, 0x12
        /*0062*/ 	.short	(.L_18 - .L_17)
	.align		4
.L_17:
        /*0064*/ 	.word	index@(SelectNhBytes)
        /*0068*/ 	.word	0x00000000
.L_18:


//--------------------- .nv.compat                --------------------------
	.section	.nv.compat,"",@"SHT_CUDA_COMPAT_INFO"
	.align	4
        /*0000*/ 	.byte	0x02, 0x09, 0x00, 0x00, 0x02, 0x02, 0x01, 0x00, 0x02, 0x05, 0x05, 0x00, 0x03, 0x07, 0x01, 0x01
        /*0010*/ 	.byte	0x02, 0x03, 0x00, 0x00, 0x02, 0x06, 0x01, 0x00, 0x04, 0x0b, 0x08, 0x00, 0x09, 0x00, 0x00, 0x00
        /*0020*/ 	.byte	0x00, 0x00, 0x00, 0x00


//--------------------- .nv.info.Merge            --------------------------
	.section	.nv.info.Merge,"",@"SHT_CUDA_INFO"
	.sectionflags	@""
	.align	4


	//----- nvinfo : EIATTR_CUDA_API_VERSION
	.align		4
        /*0000*/ 	.byte	0x04, 0x37
        /*0002*/ 	.short	(.L_20 - .L_19)
.L_19:
        /*0004*/ 	.word	0x00000082


	//----- nvinfo : EIATTR_KPARAM_INFO
	.align		4
.L_20:
        /*0008*/ 	.byte	0x04, 0x17
        /*000a*/ 	.short	(.L_22 - .L_21)
.L_21:
        /*000c*/ 	.word	0x00000000
        /*0010*/ 	.short	0x0008
        /*0012*/ 	.short	0x002c
        /*0014*/ 	.byte	0x00, 0xf0, 0x11, 0x00


	//----- nvinfo : EIATTR_KPARAM_INFO
	.align		4
.L_22:
        /*0018*/ 	.byte	0x04, 0x17
        /*001a*/ 	.short	(.L_24 - .L_23)
.L_23:
        /*001c*/ 	.word	0x00000000
        /*0020*/ 	.short	0x0007
        /*0022*/ 	.short	0x0028
        /*0024*/ 	.byte	0x00, 0xf0, 0x11, 0x00


	//----- nvinfo : EIATTR_KPARAM_INFO
	.align		4
.L_24:
        /*0028*/ 	.byte	0x04, 0x17
        /*002a*/ 	.short	(.L_26 - .L_25)
.L_25:
        /*002c*/ 	.word	0x00000000
        /*0030*/ 	.short	0x0006
        /*0032*/ 	.short	0x0024
        /*0034*/ 	.byte	0x00, 0xf0, 0x11, 0x00


	//----- nvinfo : EIATTR_KPARAM_INFO
	.align		4
.L_26:
        /*0038*/ 	.byte	0x04, 0x17
        /*003a*/ 	.short	(.L_28 - .L_27)
.L_27:
        /*003c*/ 	.word	0x00000000
        /*0040*/ 	.short	0x0005
        /*0042*/ 	.short	0x0020
        /*0044*/ 	.byte	0x00, 0xf0, 0x11, 0x00


	//----- nvinfo : EIATTR_KPARAM_INFO
	.align		4
.L_28:
        /*0048*/ 	.byte	0x04, 0x17
        /*004a*/ 	.short	(.L_30 - .L_29)
.L_29:
        /*004c*/ 	.word	0x00000000
        /*0050*/ 	.short	0x0004
        /*0052*/ 	.short	0x001c
        /*0054*/ 	.byte	0x00, 0xf0, 0x11, 0x00


	//----- nvinfo : EIATTR_KPARAM_INFO
	.align		4
.L_30:
        /*0058*/ 	.byte	0x04, 0x17
        /*005a*/ 	.short	(.L_32 - .L_31)
.L_31:
        /*005c*/ 	.word	0x00000000
        /*0060*/ 	.short	0x0003
        /*0062*/ 	.short	0x0018
        /*0064*/ 	.byte	0x00, 0xf0, 0x11, 0x00


	//----- nvinfo : EIATTR_KPARAM_INFO
	.align		4
.L_32:
        /*0068*/ 	.byte	0x04, 0x17
        /*006a*/ 	.short	(.L_34 - .L_33)
.L_33:
        /*006c*/ 	.word	0x00000000
        /*0070*/ 	.short	0x0002
        /*0072*/ 	.short	0x0010
        /*0074*/ 	.byte	0x00, 0xf0, 0x21, 0x00


	//----- nvinfo : EIATTR_KPARAM_INFO
	.align		4
.L_34:
        /*0078*/ 	.byte	0x04, 0x17
        /*007a*/ 	.short	(.L_36 - .L_35)
.L_35:
        /*007c*/ 	.word	0x00000000
        /*0080*/ 	.short	0x0001
        /*0082*/ 	.short	0x0008
        /*0084*/ 	.byte	0x00, 0xf0, 0x11, 0x00


	//----- nvinfo : EIATTR_KPARAM_INFO
	.align		4
.L_36:
        /*0088*/ 	.byte	0x04, 0x17
        /*008a*/ 	.short	(.L_38 - .L_37)
.L_37:
        /*008c*/ 	.word	0x00000000
        /*0090*/ 	.short	0x0000
        /*0092*/ 	.short	0x0000
        /*0094*/ 	.byte	0x00, 0xf0, 0x21, 0x00


	//----- nvinfo : EIATTR_SPARSE_MMA_MASK
	.align		4
.L_38:
        /*0098*/ 	.byte	0x03, 0x50
        /*009a*/ 	.short	0x0000


	//----- nvinfo : EIATTR_MAXREG_COUNT
	.align		4
        /*009c*/ 	.byte	0x03, 0x1b
        /*009e*/ 	.short	0x00ff


	//----- nvinfo : EIATTR_MERCURY_ISA_VERSION
	.align		4
        /*00a0*/ 	.byte	0x03, 0x5f
        /*00a2*/ 	.short	0x0101


	//----- nvinfo : EIATTR_VRC_CTA_INIT_COUNT
	.align		4
        /*00a4*/ 	.byte	0x02, 0x4a
	.zero		1
	.zero		1


	//----- nvinfo : EIATTR_EXIT_INSTR_OFFSETS
	.align		4
        /*00a8*/ 	.byte	0x04, 0x1c
        /*00aa*/ 	.short	(.L_40 - .L_39)


	//   ....[0]....
.L_39:
        /*00ac*/ 	.word	0x000000a0


	//   ....[1]....
        /*00b0*/ 	.word	0x00000fe0


	//----- nvinfo : EIATTR_CBANK_PARAM_SIZE
	.align		4
.L_40:
        /*00b4*/ 	.byte	0x03, 0x19
        /*00b6*/ 	.short	0x0030


	//----- nvinfo : EIATTR_PARAM_CBANK
	.align		4
        /*00b8*/ 	.byte	0x04, 0x0a
        /*00ba*/ 	.short	(.L_42 - .L_41)
	.align		4
.L_41:
        /*00bc*/ 	.word	index@(.nv.constant0.Merge)
        /*00c0*/ 	.short	0x0380
        /*00c2*/ 	.short	0x0030


	//----- nvinfo : EIATTR_SW_WAR
	.align		4
.L_42:
        /*00c4*/ 	.byte	0x04, 0x36
        /*00c6*/ 	.short	(.L_44 - .L_43)
.L_43:
        /*00c8*/ 	.word	0x00000008
.L_44:


//--------------------- .nv.info.SelectColorBytes --------------------------
	.section	.nv.info.SelectColorBytes,"",@"SHT_CUDA_INFO"
	.sectionflags	@""
	.align	4


	//----- nvinfo : EIATTR_CUDA_API_VERSION
	.align		4
        /*0000*/ 	.byte	0x04, 0x37
        /*0002*/ 	.short	(.L_46 - .L_45)
.L_45:
        /*0004*/ 	.word	0x00000082


	//----- nvinfo : EIATTR_KPARAM_INFO
	.align		4
.L_46:
        /*0008*/ 	.byte	0x04, 0x17
        /*000a*/ 	.short	(.L_48 - .L_47)
.L_47:
        /*000c*/ 	.word	0x00000000
        /*0010*/ 	.short	0x0009
        /*0012*/ 	.short	0x0030
        /*0014*/ 	.byte	0x00, 0xf0, 0x11, 0x00


	//----- nvinfo : EIATTR_KPARAM_INFO
	.align		4
.L_48:
        /*0018*/ 	.byte	0x04, 0x17
        /*001a*/ 	.short	(.L_50 - .L_49)
.L_49:
        /*001c*/ 	.word	0x00000000
        /*0020*/ 	.short	0x0008
        /*0022*/ 	.short	0x002c
        /*0024*/ 	.byte	0x00, 0xf0, 0x11, 0x00


	//----- nvinfo : EIATTR_KPARAM_INFO
	.align		4
.L_50:
        /*0028*/ 	.byte	0x04, 0x17
        /*002a*/ 	.short	(.L_52 - .L_51)
.L_51:
        /*002c*/ 	.word	0x00000000
        /*0030*/ 	.short	0x0007
        /*0032*/ 	.short	0x0028
        /*0034*/ 	.byte	0x00, 0xf0, 0x11, 0x00


	//----- nvinfo : EIATTR_KPARAM_INFO
	.align		4
.L_52:
        /*0038*/ 	.byte	0x04, 0x17
        /*003a*/ 	.short	(.L_54 - .L_53)
.L_53:
        /*003c*/ 	.word	0x00000000
        /*0040*/ 	.short	0x0006
        /*0042*/ 	.short	0x0024
        /*0044*/ 	.byte	0x00, 0xf0, 0x11, 0x00


	//----- nvinfo : EIATTR_KPARAM_INFO
	.align		4
.L_54:
        /*0048*/ 	.byte	0x04, 0x17
        /*004a*/ 	.short	(.L_56 - .L_55)
.L_55:
        /*004c*/ 	.word	0x00000000
        /*0050*/ 	.short	0x0005
        /*0052*/ 	.short	0x0020
        /*0054*/ 	.byte	0x00, 0xf0, 0x11, 0x00


	//----- nvinfo : EIATTR_KPARAM_INFO
	.align		4
.L_56:
        /*0058*/ 	.byte	0x04, 0x17
        /*005a*/ 	.short	(.L_58 - .L_57)
.L_57:
        /*005c*/ 	.word	0x00000000
        /*0060*/ 	.short	0x0004
        /*0062*/ 	.short	0x001c
        /*0064*/ 	.byte	0x00, 0xf0, 0x11, 0x00


	//----- nvinfo : EIATTR_KPARAM_INFO
	.align		4
.L_58:
        /*0068*/ 	.byte	0x04, 0x17
        /*006a*/ 	.short	(.L_60 - .L_59)
.L_59:
        /*006c*/ 	.word	0x00000000
        /*0070*/ 	.short	0x0003
        /*0072*/ 	.short	0x0018
        /*0074*/ 	.byte	0x00, 0xf0, 0x11, 0x00


	//----- nvinfo : EIATTR_KPARAM_INFO
	.align		4
.L_60:
        /*0078*/ 	.byte	0x04, 0x17
        /*007a*/ 	.short	(.L_62 - .L_61)
.L_61:
        /*007c*/ 	.word	0x00000000
        /*0080*/ 	.short	0x0002
        /*0082*/ 	.short	0x0010
        /*0084*/ 	.byte	0x00, 0xf0, 0x21, 0x00


	//----- nvinfo : EIATTR_KPARAM_INFO
	.align		4
.L_62:
        /*0088*/ 	.byte	0x04, 0x17
        /*008a*/ 	.short	(.L_64 - .L_63)
.L_63:
        /*008c*/ 	.word	0x00000000
        /*0090*/ 	.short	0x0001
        /*0092*/ 	.short	0x0008
        /*0094*/ 	.byte	0x00, 0xf0, 0x11, 0x00


	//----- nvinfo : EIATTR_KPARAM_INFO
	.align		4
.L_64:
        /*0098*/ 	.byte	0x04, 0x17
        /*009a*/ 	.short	(.L_66 - .L_65)
.L_65:
        /*009c*/ 	.word	0x00000000
        /*00a0*/ 	.short	0x0000
        /*00a2*/ 	.short	0x0000
        /*00a4*/ 	.byte	0x00, 0xf0, 0x21, 0x00


	//----- nvinfo : EIATTR_SPARSE_MMA_MASK
	.align		4
.L_66:
        /*00a8*/ 	.byte	0x03, 0x50
        /*00aa*/ 	.short	0x0000


	//----- nvinfo : EIATTR_MAXREG_COUNT
	.align		4
        /*00ac*/ 	.byte	0x03, 0x1b
        /*00ae*/ 	.short	0x00ff


	//----- nvinfo : EIATTR_MERCURY_ISA_VERSION
	.align		4
        /*00b0*/ 	.byte	0x03, 0x5f
        /*00b2*/ 	.short	0x0101


	//----- nvinfo : EIATTR_VRC_CTA_INIT_COUNT
	.align		4
        /*00b4*/ 	.byte	0x02, 0x4a
	.zero		1
	.zero		1


	//----- nvinfo : EIATTR_EXIT_INSTR_OFFSETS
	.align		4
        /*00b8*/ 	.byte	0x04, 0x1c
        /*00ba*/ 	.short	(.L_68 - .L_67)


	//   ....[0]....
.L_67:
        /*00bc*/ 	.word	0x000000d0


	//   ....[1]....
        /*00c0*/ 	.word	0x00000930


	//----- nvinfo : EIATTR_CRS_STACK_SIZE
	.align		4
.L_68:
        /*00c4*/ 	.byte	0x04, 0x1e
        /*00c6*/ 	.short	(.L_70 - .L_69)
.L_69:
        /*00c8*/ 	.word	0x00000000


	//----- nvinfo : EIATTR_CBANK_PARAM_SIZE
	.align		4
.L_70:
        /*00cc*/ 	.byte	0x03, 0x19
        /*00ce*/ 	.short	0x0034


	//----- nvinfo : EIATTR_PARAM_CBANK
	.align		4
        /*00d0*/ 	.byte	0x04, 0x0a
        /*00d2*/ 	.short	(.L_72 - .L_71)
	.align		4
.L_71:
        /*00d4*/ 	.word	index@(.nv.constant0.SelectColorBytes)
        /*00d8*/ 	.short	0x0380
        /*00da*/ 	.short	0x0034


	//----- nvinfo : EIATTR_SW_WAR
	.align		4
.L_72:
        /*00dc*/ 	.byte	0x04, 0x36
        /*00de*/ 	.short	(.L_74 - .L_73)
.L_73:
        /*00e0*/ 	.word	0x00000008
.L_74:


//--------------------- .nv.info.SelectNhBytes    --------------------------
	.section	.nv.info.SelectNhBytes,"",@"SHT_CUDA_INFO"
	.sectionflags	@""
	.align	4


	//----- nvinfo : EIATTR_CUDA_API_VERSION
	.align		4
        /*0000*/ 	.byte	0x04, 0x37
        /*0002*/ 	.short	(.L_76 - .L_75)
.L_75:
        /*0004*/ 	.word	0x00000082


	//----- nvinfo : EIATTR_KPARAM_INFO
	.align		4
.L_76:
        /*0008*/ 	.byte	0x04, 0x17
        /*000a*/ 	.short	(.L_78 - .L_77)
.L_77:
        /*000c*/ 	.word	0x00000000
        /*0010*/ 	.short	0x000a
        /*0012*/ 	.short	0x0034
        /*0014*/ 	.byte	0x00, 0xf0, 0x11, 0x00


	//----- nvinfo : EIATTR_KPARAM_INFO
	.align		4
.L_78:
        /*0018*/ 	.byte	0x04, 0x17
        /*001a*/ 	.short	(.L_80 - .L_79)
.L_79:
        /*001c*/ 	.word	0x00000000
        /*0020*/ 	.short	0x0009
        /*0022*/ 	.short	0x0030
        /*0024*/ 	.byte	0x00, 0xf0, 0x11, 0x00


	//----- nvinfo : EIATTR_KPARAM_INFO
	.align		4
.L_80:
        /*0028*/ 	.byte	0x04, 0x17
        /*002a*/ 	.short	(.L_82 - .L_81)
.L_81:
        /*002c*/ 	.word	0x00000000
        /*0030*/ 	.short	0x0008
        /*0032*/ 	.short	0x002c
        /*0034*/ 	.byte	0x00, 0xf0, 0x11, 0x00


	//----- nvinfo : EIATTR_KPARAM_INFO
	.align		4
.L_82:
        /*0038*/ 	.byte	0x04, 0x17
        /*003a*/ 	.short	(.L_84 - .L_83)
.L_83:
        /*003c*/ 	.word	0x00000000
        /*0040*/ 	.short	0x0007
        /*0042*/ 	.short	0x0028
        /*0044*/ 	.byte	0x00, 0xf0, 0x11, 0x00


	//----- nvinfo : EIATTR_KPARAM_INFO
	.align		4
.L_84:
        /*0048*/ 	.byte	0x04, 0x17
        /*004a*/ 	.short	(.L_86 - .L_85)
.L_85:
        /*004c*/ 	.word	0x00000000
        /*0050*/ 	.short	0x0006
        /*0052*/ 	.short	0x0024
        /*0054*/ 	.byte	0x00, 0xf0, 0x11, 0x00


	//----- nvinfo : EIATTR_KPARAM_INFO
	.align		4
.L_86:
        /*0058*/ 	.byte	0x04, 0x17
        /*005a*/ 	.short	(.L_88 - .L_87)
.L_87:
        /*005c*/ 	.word	0x00000000
        /*0060*/ 	.short	0x0005
        /*0062*/ 	.short	0x0020
        /*0064*/ 	.byte	0x00, 0xf0, 0x11, 0x00


	//----- nvinfo : EIATTR_KPARAM_INFO
	.align		4
.L_88:
        /*0068*/ 	.byte	0x04, 0x17
        /*006a*/ 	.short	(.L_90 - .L_89)
.L_89:
        /*006c*/ 	.word	0x00000000
        /*0070*/ 	.short	0x0004
        /*0072*/ 	.short	0x001c
        /*0074*/ 	.byte	0x00, 0xf0, 0x11, 0x00


	//----- nvinfo : EIATTR_KPARAM_INFO
	.align		4
.L_90:
        /*0078*/ 	.byte	0x04, 0x17
        /*007a*/ 	.short	(.L_92 - .L_91)
.L_91:
        /*007c*/ 	.word	0x00000000
        /*0080*/ 	.short	0x0003
        /*0082*/ 	.short	0x0018
        /*0084*/ 	.byte	0x00, 0xf0, 0x11, 0x00


	//----- nvinfo : EIATTR_KPARAM_INFO
	.align		4
.L_92:
        /*0088*/ 	.byte	0x04, 0x17
        /*008a*/ 	.short	(.L_94 - .L_93)
.L_93:
        /*008c*/ 	.word	0x00000000
        /*0090*/ 	.short	0x0002
        /*0092*/ 	.short	0x0010
        /*0094*/ 	.byte	0x00, 0xf0, 0x21, 0x00


	//----- nvinfo : EIATTR_KPARAM_INFO
	.align		4
.L_94:
        /*0098*/ 	.byte	0x04, 0x17
        /*009a*/ 	.short	(.L_96 - .L_95)
.L_95:
        /*009c*/ 	.word	0x00000000
        /*00a0*/ 	.short	0x0001
        /*00a2*/ 	.short	0x0008
        /*00a4*/ 	.byte	0x00, 0xf0, 0x11, 0x00


	//----- nvinfo : EIATTR_KPARAM_INFO
	.align		4
.L_96:
        /*00a8*/ 	.byte	0x04, 0x17
        /*00aa*/ 	.short	(.L_98 - .L_97)
.L_97:
        /*00ac*/ 	.word	0x00000000
        /*00b0*/ 	.short	0x0000
        /*00b2*/ 	.short	0x0000
        /*00b4*/ 	.byte	0x00, 0xf0, 0x21, 0x00


	//----- nvinfo : EIATTR_SPARSE_MMA_MASK
	.align		4
.L_98:
        /*00b8*/ 	.byte	0x03, 0x50
        /*00ba*/ 	.short	0x0000


	//----- nvinfo : EIATTR_MAXREG_COUNT
	.align		4
        /*00bc*/ 	.byte	0x03, 0x1b
        /*00be*/ 	.short	0x00ff


	//----- nvinfo : EIATTR_MERCURY_ISA_VERSION
	.align		4
        /*00c0*/ 	.byte	0x03, 0x5f
        /*00c2*/ 	.short	0x0101


	//----- nvinfo : EIATTR_VRC_CTA_INIT_COUNT
	.align		4
        /*00c4*/ 	.byte	0x02, 0x4a
	.zero		1
	.zero		1


	//----- nvinfo : EIATTR_EXIT_INSTR_OFFSETS
	.align		4
        /*00c8*/ 	.byte	0x04, 0x1c
        /*00ca*/ 	.short	(.L_100 - .L_99)


	//   ....[0]....
.L_99:
        /*00cc*/ 	.word	0x000000a0


	//   ....[1]....
        /*00d0*/ 	.word	0x00000530


	//----- nvinfo : EIATTR_CRS_STACK_SIZE
	.align		4
.L_100:
        /*00d4*/ 	.byte	0x04, 0x1e
        /*00d6*/ 	.short	(.L_102 - .L_101)
.L_101:
        /*00d8*/ 	.word	0x00000000


	//----- nvinfo : EIATTR_CBANK_PARAM_SIZE
	.align		4
.L_102:
        /*00dc*/ 	.byte	0x03, 0x19
        /*00de*/ 	.short	0x0038


	//----- nvinfo : EIATTR_PARAM_CBANK
	.align		4
        /*00e0*/ 	.byte	0x04, 0x0a
        /*00e2*/ 	.short	(.L_104 - .L_103)
	.align		4
.L_103:
        /*00e4*/ 	.word	index@(.nv.constant0.SelectNhBytes)
        /*00e8*/ 	.short	0x0380
        /*00ea*/ 	.short	0x0038


	//----- nvinfo : EIATTR_SW_WAR
	.align		4
.L_104:
        /*00ec*/ 	.byte	0x04, 0x36
        /*00ee*/ 	.short	(.L_106 - .L_105)
.L_105:
        /*00f0*/ 	.word	0x00000008
.L_106:


//--------------------- .nv.callgraph             --------------------------
	.section	.nv.callgraph,"",@"SHT_CUDA_CALLGRAPH"
	.align	4
	.sectionentsize	8
	.align		4
        /*0000*/ 	.word	0x00000000
	.align		4
        /*0004*/ 	.word	0xffffffff
	.align		4
        /*0008*/ 	.word	0x00000000
	.align		4
        /*000c*/ 	.word	0xfffffffe
	.align		4
        /*0010*/ 	.word	0x00000000
	.align		4
        /*0014*/ 	.word	0xfffffffd
	.align		4
        /*0018*/ 	.word	0x00000000
	.align		4
        /*001c*/ 	.word	0xfffffffc


//--------------------- .nv.constant3             --------------------------
	.section	.nv.constant3,"a",@progbits
.nv.constant3:
	.type		_color,@object
	.size		_color,(.L_0 - _color)
_color:
	.zero		144
.L_0:


//--------------------- .text.Merge               --------------------------
	.section	.text.Merge,"ax",@progbits
	.align	128
.text.Merge:
        .type           Merge,@function
        .size           Merge,(.L_x_18 - Merge)
        .other          Merge,@"STO_CUDA_ENTRY STV_DEFAULT"
Merge:
[----:B------:R-:W-:Y:S01]  /*0000*/  LDC R1, c[0x0][0x37c] ;  /* 0x0000df00ff017b82 */ /* 0x000fe20000000800 */
[----:B------:R-:W0:Y:S01]  /*0010*/  LDCU UR5, c[0x0][0x39c] ;  /* 0x00007380ff0577ac */ /* 0x000e220008000800 */
[----:B------:R-:W-:Y:S01]  /*0020*/  IMAD.MOV.U32 R4, RZ, RZ, 0x1 ;  /* 0x00000001ff047424 */ /* 0x000fe200078e00ff */
[----:B------:R-:W0:Y:S01]  /*0030*/  LDCU.64 UR6, c[0x0][0x3a0] ;  /* 0x00007400ff0677ac */ /* 0x000e220008000a00 */
[----:B------:R-:W1:Y:S01]  /*0040*/  LDCU UR8, c[0x0][0x3ac] ;  /* 0x00007580ff0877ac */ /* 0x000e620008000800 */
[----:B0-----:R-:W-:-:S06]  /*0050*/  UIADD3 UR4, UPT, UPT, UR7, -0x1, -UR5 ;  /* 0xffffffff07047890 */ /* 0x001fcc000fffe805 */
[----:B------:R-:W-:-:S05]  /*0060*/  SHF.L.W.U32 R9, R4, UR4, RZ ;  /* 0x0000000404097c19 */ /* 0x000fca0008000eff */
[----:B------:R-:W-:-:S04]  /*0070*/  VIADD R9, R9, UR6 ;  /* 0x0000000609097c36 */ /* 0x000fc80008000000 */
[----:B-1----:R-:W-:-:S05]  /*0080*/  IMAD R7, R9, UR8, RZ ;  /* 0x0000000809077c24 */ /* 0x002fca000f8e02ff */
[----:B------:R-:W-:-:S13]  /*0090*/  ISETP.GT.AND P0, PT, R7, RZ, PT ;  /* 0x000000ff0700720c */ /* 0x000fda0003f04270 */
[----:B------:R-:W-:Y:S05]  /*00a0*/  @!P0 EXIT ;  /* 0x000000000000894d */ /* 0x000fea0003800000 */
[----:B------:R-:W-:Y:S01]  /*00b0*/  ULOP3.LUT UR7, UR5, 0x1f, URZ, 0xc0, !UPT ;  /* 0x0000001f05077892 */ /* 0x000fe2000f8ec0ff */
[----:B------:R-:W-:Y:S01]  /*00c0*/  IMAD.MOV.U32 R6, RZ, RZ, RZ ;  /* 0x000000ffff067224 */ /* 0x000fe200078e00ff */
[----:B------:R-:W-:Y:S02]  /*00d0*/  UIADD3 UR4, UPT, UPT, UR5, 0x1, URZ ;  /* 0x0000000105047890 */ /* 0x000fe4000fffe0ff */
[----:B------:R-:W-:Y:S02]  /*00e0*/  USHF.L.U32 UR5, UR6, UR7, URZ ;  /* 0x0000000706057299 */ /* 0x000fe400080006ff */
[----:B------:R-:W-:Y:S01]  /*00f0*/  SHF.L.U32 R4, R4, UR7, RZ ;  /* 0x0000000704047c19 */ /* 0x000fe200080006ff */
[----:B------:R-:W-:Y:S01]  /*0100*/  UMOV UR6, 0x2 ;  /* 0x0000000200067882 */ /* 0x000fe20000000000 */
[----:B------:R-:W0:Y:S01]  /*0110*/  LDCU.64 UR8, c[0x0][0x358] ;  /* 0x00006b00ff0877ac */ /* 0x000e220008000a00 */
[----:B------:R-:W-:-:S12]  /*0120*/  USHF.L.U32 UR6, UR6, UR7, URZ ;  /* 0x0000000706067299 */ /* 0x000fd800080006ff */
.L_x_12:
[-C--:B------:R-:W-:Y:S02]  /*0130*/  IABS R5, R9.reuse ;  /* 0x0000000900057213 */ /* 0x080fe40000000000 */
[----:B-123--:R-:W-:Y:S02]  /*0140*/  IABS R10, R6 ;  /* 0x00000006000a7213 */ /* 0x00efe40000000000 */
[----:B------:R-:W1:Y:S01]  /*0150*/  I2F.RP R0, R5 ;  /* 0x0000000500007306 */ /* 0x000e620000209400 */
[----:B------:R-:W-:Y:S02]  /*0160*/  IABS R12, R9 ;  /* 0x00000009000c7213 */ /* 0x000fe40000000000 */
[----:B------:R-:W-:-:S05]  /*0170*/  ISETP.GE.AND P3, PT, R6, RZ, PT ;  /* 0x000000ff0600720c */ /* 0x000fca0003f66270 */
[----:B-1----:R-:W1:Y:S02]  /*0180*/  MUFU.RCP R0, R0 ;  /* 0x0000000000007308 */ /* 0x002e640000001000 */
[----:B-1--4-:R-:W-:Y:S02]  /*0190*/  VIADD R2, R0, 0xffffffe ;  /* 0x0ffffffe00027836 */ /* 0x012fe40000000000 */
[----:B------:R-:W-:-:S04]  /*01a0*/  IMAD.MOV R0, RZ, RZ, -R12 ;  /* 0x000000ffff007224 */ /* 0x000fc800078e0a0c */
[----:B------:R1:W2:Y:S02]  /*01b0*/  F2I.FTZ.U32.TRUNC.NTZ R3, R2 ;  /* 0x0000000200037305 */ /* 0x0002a4000021f000 */
[----:B-1----:R-:W-:Y:S02]  /*01c0*/  IMAD.MOV.U32 R2, RZ, RZ, RZ ;  /* 0x000000ffff027224 */ /* 0x002fe400078e00ff */
[----:B--2---:R-:W-:-:S04]  /*01d0*/  IMAD.MOV R8, RZ, RZ, -R3 ;  /* 0x000000ffff087224 */ /* 0x004fc800078e0a03 */
[----:B------:R-:W-:Y:S02]  /*01e0*/  IMAD R11, R8, R5, RZ ;  /* 0x00000005080b7224 */ /* 0x000fe400078e02ff */
[----:B------:R-:W-:Y:S02]  /*01f0*/  IMAD.MOV.U32 R8, RZ, RZ, R10 ;  /* 0x000000ffff087224 */ /* 0x000fe400078e000a */
[----:B------:R-:W-:Y:S01]  /*0200*/  IMAD.HI.U32 R3, R3, R11, R2 ;  /* 0x0000000b03037227 */ /* 0x000fe200078e0002 */
[----:B------:R-:W-:Y:S01]  /*0210*/  LOP3.LUT R2, R6, R9, RZ, 0x3c, !PT ;  /* 0x0000000906027212 */ /* 0x000fe200078e3cff */
[----:B------:R-:W1:Y:S03]  /*0220*/  LDC R11, c[0x0][0x3a8] ;  /* 0x0000ea00ff0b7b82 */ /* 0x000e660000000800 */
[----:B------:R-:W-:Y:S01]  /*0230*/  ISETP.GE.AND P0, PT, R2, RZ, PT ;  /* 0x000000ff0200720c */ /* 0x000fe20003f06270 */
[----:B------:R-:W-:-:S04]  /*0240*/  IMAD.HI.U32 R3, R3, R8, RZ ;  /* 0x0000000803037227 */ /* 0x000fc800078e00ff */
[----:B------:R-:W-:-:S05]  /*0250*/  IMAD R0, R3, R0, R8 ;  /* 0x0000000003007224 */ /* 0x000fca00078e0208 */
[----:B------:R-:W-:-:S13]  /*0260*/  ISETP.GT.U32.AND P2, PT, R5, R0, PT ;  /* 0x000000000500720c */ /* 0x000fda0003f44070 */
[----:B------:R-:W-:Y:S02]  /*0270*/  @!P2 IMAD.IADD R0, R0, 0x1, -R5 ;  /* 0x000000010000a824 */ /* 0x000fe400078e0a05 */
[----:B------:R-:W-:-:S03]  /*0280*/  @!P2 VIADD R3, R3, 0x1 ;  /* 0x000000010303a836 */ /* 0x000fc60000000000 */
[C---:B------:R-:W-:Y:S02]  /*0290*/  ISETP.GE.U32.AND P1, PT, R0.reuse, R5, PT ;  /* 0x000000050000720c */ /* 0x040fe40003f26070 */
[----:B------:R-:W-:Y:S01]  /*02a0*/  ISETP.GT.U32.AND P2, PT, R5, R0, PT ;  /* 0x000000000500720c */ /* 0x000fe20003f44070 */
[----:B------:R-:W-:-:S05]  /*02b0*/  IMAD.IADD R5, R0, 0x1, -R5 ;  /* 0x0000000100057824 */ /* 0x000fca00078e0a05 */
[----:B------:R-:W-:Y:S02]  /*02c0*/  SEL R5, R5, R0, !P2 ;  /* 0x0000000005057207 */ /* 0x000fe40005000000 */
[----:B------:R-:W-:-:S03]  /*02d0*/  LOP3.LUT R0, RZ, R9, RZ, 0x33, !PT ;  /* 0x00000009ff007212 */ /* 0x000fc600078e33ff */
[----:B------:R-:W-:Y:S01]  /*02e0*/  @P1 VIADD R3, R3, 0x1 ;  /* 0x0000000103031836 */ /* 0x000fe20000000000 */
[----:B------:R-:W-:Y:S01]  /*02f0*/  ISETP.NE.AND P1, PT, R9, RZ, PT ;  /* 0x000000ff0900720c */ /* 0x000fe20003f25270 */
[----:B------:R-:W-:Y:S02]  /*0300*/  @!P3 IMAD.MOV R5, RZ, RZ, -R5 ;  /* 0x000000ffff05b224 */ /* 0x000fe400078e0a05 */
[----:B------:R-:W-:-:S05]  /*0310*/  @!P0 IMAD.MOV R3, RZ, RZ, -R3 ;  /* 0x000000ffff038224 */ /* 0x000fca00078e0a03 */
[C---:B------:R-:W-:Y:S02]  /*0320*/  SEL R8, R0.reuse, R3, !P1 ;  /* 0x0000000300087207 */ /* 0x040fe40004800000 */
[----:B------:R-:W-:-:S03]  /*0330*/  SEL R0, R0, R5, !P1 ;  /* 0x0000000500007207 */ /* 0x000fc60004800000 */
[----:B-1----:R-:W-:Y:S01]  /*0340*/  IMAD R3, R8, R11, RZ ;  /* 0x0000000b08037224 */ /* 0x002fe200078e02ff */
[----:B------:R-:W-:Y:S01]  /*0350*/  SHF.L.W.U32 R2, R0, UR4, RZ ;  /* 0x0000000400027c19 */ /* 0x000fe20008000eff */
[----:B------:R-:W-:-:S03]  /*0360*/  VIADD R0, R8, 0x1 ;  /* 0x0000000108007836 */ /* 0x000fc60000000000 */
[----:B------:R-:W-:Y:S01]  /*0370*/  IADD3 R2, PT, PT, R3, -UR5, R2 ;  /* 0x8000000503027c10 */ /* 0x000fe2000fffe002 */
[----:B------:R-:W-:-:S03]  /*0380*/  IMAD R0, R0, R11, RZ ;  /* 0x0000000b00007224 */ /* 0x000fc600078e02ff */
[-CC-:B------:R-:W-:Y:S02]  /*0390*/  VIADDMNMX R5, R4, R2.reuse, R3.reuse, !PT ;  /* 0x0000000204057246 */ /* 0x180fe40007800103 */
[----:B------:R-:W-:Y:S02]  /*03a0*/  VIADDMNMX R11, R2, UR6, R3, !PT ;  /* 0x00000006020b7c46 */ /* 0x000fe4000f800103 */
[----:B------:R-:W-:Y:S02]  /*03b0*/  VIMNMX R3, PT, PT, R3, R2, !PT ;  /* 0x0000000203037248 */ /* 0x000fe40007fe0100 */
[C---:B------:R-:W-:Y:S02]  /*03c0*/  VIMNMX R5, PT, PT, R0.reuse, R5, PT ;  /* 0x0000000500057248 */ /* 0x040fe40003fe0100 */
[C---:B------:R-:W-:Y:S02]  /*03d0*/  VIMNMX R16, PT, PT, R0.reuse, R11, PT ;  /* 0x0000000b00107248 */ /* 0x040fe40003fe0100 */
[----:B------:R-:W-:-:S03]  /*03e0*/  VIMNMX R3, PT, PT, R0, R3, PT ;  /* 0x0000000300037248 */ /* 0x000fc60003fe0100 */
[C---:B------:R-:W-:Y:S02]  /*03f0*/  IMAD.IADD R2, R16.reuse, 0x1, -R5 ;  /* 0x0000000110027824 */ /* 0x040fe400078e0a05 */
[--C-:B------:R-:W-:Y:S02]  /*0400*/  IMAD.IADD R8, R5, 0x1, -R3.reuse ;  /* 0x0000000105087824 */ /* 0x100fe400078e0a03 */
[----:B------:R-:W-:Y:S01]  /*0410*/  IMAD.IADD R0, R16, 0x1, -R3 ;  /* 0x0000000110007824 */ /* 0x000fe200078e0a03 */
[----:B------:R-:W-:Y:S02]  /*0420*/  ISETP.GT.AND P1, PT, R2, RZ, PT ;  /* 0x000000ff0200720c */ /* 0x000fe40003f24270 */
[C---:B------:R-:W-:Y:S02]  /*0430*/  ISETP.GT.AND P0, PT, R8.reuse, RZ, PT ;  /* 0x000000ff0800720c */ /* 0x040fe40003f04270 */
[----:B------:R-:W-:-:S13]  /*0440*/  ISETP.LE.OR P2, PT, R8, RZ, !P1 ;  /* 0x000000ff0800720c */ /* 0x000fda0004f43670 */
[----:B------:R-:W-:Y:S05]  /*0450*/  @P2 BRA `(.L_x_0) ;  /* 0x0000000000ac2947 */ /* 0x000fea0003800000 */
[----:B------:R-:W1:Y:S01]  /*0460*/  LDC.64 R12, c[0x0][0x390] ;  /* 0x0000e400ff0c7b82 */ /* 0x000e620000000a00 */
[----:B------:R-:W-:-:S07]  /*0470*/  SHF.R.S32.HI R14, RZ, 0x1f, R16 ;  /* 0x0000001fff0e7819 */ /* 0x000fce0000011410 */
[----:B------:R-:W2:Y:S01]  /*0480*/  LDC.64 R10, c[0x0][0x380] ;  /* 0x0000e000ff0a7b82 */ /* 0x000ea20000000a00 */
[----:B-1----:R-:W-:-:S05]  /*0490*/  IADD3 R17, P3, PT, R16, R12, RZ ;  /* 0x0000000c10117210 */ /* 0x002fca0007f7e0ff */
[----:B------:R-:W-:Y:S01]  /*04a0*/  IMAD.X R20, R14, 0x1, R13, P3 ;  /* 0x000000010e147824 */ /* 0x000fe200018e060d */
[-C--:B--2---:R-:W-:Y:S02]  /*04b0*/  IADD3 R16, P2, PT, R16, R10.reuse, RZ ;  /* 0x0000000a10107210 */ /* 0x084fe40007f5e0ff */
[----:B------:R-:W-:-:S03]  /*04c0*/  IADD3 R18, P4, PT, R5, R10, RZ ;  /* 0x0000000a05127210 */ /* 0x000fc60007f9e0ff */
[----:B------:R-:W-:Y:S01]  /*04d0*/  IMAD.X R19, R14, 0x1, R11, P2 ;  /* 0x000000010e137824 */ /* 0x000fe200010e060b */
[----:B------:R-:W-:-:S09]  /*04e0*/  LEA.HI.X.SX32 R21, R5, R11, 0x1, P4 ;  /* 0x0000000b05157211 */ /* 0x000fd200020f0eff */
.L_x_1:
[----:B-1----:R-:W-:Y:S01]  /*04f0*/  IMAD.MOV.U32 R10, RZ, RZ, R16 ;  /* 0x000000ffff0a7224 */ /* 0x002fe200078e0010 */
[----:B------:R-:W1:Y:S01]  /*0500*/  LDC.64 R14, c[0x0][0x380] ;  /* 0x0000e000ff0e7b82 */ /* 0x000e620000000a00 */
[----:B------:R-:W-:Y:S02]  /*0510*/  IMAD.MOV.U32 R13, RZ, RZ, R21 ;  /* 0x000000ffff0d7224 */ /* 0x000fe400078e0015 */
[----:B------:R-:W-:Y:S02]  /*0520*/  IMAD.MOV.U32 R11, RZ, RZ, R19 ;  /* 0x000000ffff0b7224 */ /* 0x000fe400078e0013 */
[----:B------:R-:W-:-:S03]  /*0530*/  IMAD.MOV.U32 R12, RZ, RZ, R18 ;  /* 0x000000ffff0c7224 */ /* 0x000fc600078e0012 */
[----:B0-----:R-:W2:Y:S04]  /*0540*/  LDG.E.U8 R10, desc[UR8][R10.64+-0x1] ;  /* 0xffffff080a0a7981 */ /* 0x001ea8000c1e1100 */
[----:B------:R-:W2:Y:S02]  /*0550*/  LDG.E.U8 R13, desc[UR8][R12.64+-0x1] ;  /* 0xffffff080c0d7981 */ /* 0x000ea4000c1e1100 */
[----:B--2---:R-:W-:-:S13]  /*0560*/  ISETP.GE.U32.AND P2, PT, R10, R13, PT ;  /* 0x0000000d0a00720c */ /* 0x004fda0003f46070 */
[----:B------:R-:W-:-:S04]  /*0570*/  @!P2 VIADD R8, R8, 0xffffffff ;  /* 0xffffffff0808a836 */ /* 0x000fc80000000000 */
[----:B------:R-:W-:-:S05]  /*0580*/  @!P2 IMAD.IADD R22, R3, 0x1, R8 ;  /* 0x000000010316a824 */ /* 0x000fca00078e0208 */
[----:B-1----:R-:W-:-:S04]  /*0590*/  @!P2 IADD3 R18, P3, PT, R22, R14, RZ ;  /* 0x0000000e1612a210 */ /* 0x002fc80007f7e0ff */
[----:B------:R-:W-:Y:S01]  /*05a0*/  @!P2 LEA.HI.X.SX32 R21, R22, R15, 0x1, P3 ;  /* 0x0000000f1615a211 */ /* 0x000fe200018f0eff */
[----:B------:R-:W-:-:S04]  /*05b0*/  @!P2 IMAD.MOV.U32 R10, RZ, RZ, R18 ;  /* 0x000000ffff0aa224 */ /* 0x000fc800078e0012 */
[----:B------:R-:W-:-:S05]  /*05c0*/  @!P2 IMAD.MOV.U32 R11, RZ, RZ, R21 ;  /* 0x000000ffff0ba224 */ /* 0x000fca00078e0015 */
[----:B------:R0:W2:Y:S01]  /*05d0*/  @!P2 LDG.E.U8 R23, desc[UR8][R10.64] ;  /* 0x000000080a17a981 */ /* 0x0000a2000c1e1100 */
[----:B------:R-:W-:-:S04]  /*05e0*/  @P2 VIADD R2, R2, 0xffffffff ;  /* 0xffffffff02022836 */ /* 0x000fc80000000000 */
[----:B------:R-:W-:-:S05]  /*05f0*/  @P2 IMAD.IADD R24, R5, 0x1, R2 ;  /* 0x0000000105182824 */ /* 0x000fca00078e0202 */
[C---:B------:R-:W-:Y:S01]  /*0600*/  @P2 IADD3 R16, P3, PT, R24.reuse, R14, RZ ;  /* 0x0000000e18102210 */ /* 0x040fe20007f7e0ff */
[----:B0-----:R-:W-:Y:S02]  /*0610*/  IMAD.MOV.U32 R10, RZ, RZ, R17 ;  /* 0x000000ffff0a7224 */ /* 0x001fe400078e0011 */
[----:B------:R-:W-:Y:S01]  /*0620*/  IMAD.MOV.U32 R11, RZ, RZ, R20 ;  /* 0x000000ffff0b7224 */ /* 0x000fe200078e0014 */
[----:B------:R-:W-:Y:S01]  /*0630*/  @P2 LEA.HI.X.SX32 R19, R24, R15, 0x1, P3 ;  /* 0x0000000f18132211 */ /* 0x000fe200018f0eff */
[----:B------:R-:W-:-:S04]  /*0640*/  @P2 IMAD.MOV.U32 R12, RZ, RZ, R16 ;  /* 0x000000ffff0c2224 */ /* 0x000fc800078e0010 */
[----:B------:R-:W-:Y:S01]  /*0650*/  @P2 IMAD.MOV.U32 R13, RZ, RZ, R19 ;  /* 0x000000ffff0d2224 */ /* 0x000fe200078e0013 */
[----:B--2---:R1:W-:Y:S05]  /*0660*/  @!P2 STG.E.U8 desc[UR8][R10.64+-0x1], R23 ;  /* 0xffffff170a00a986 */ /* 0x0043ea000c101108 */
[----:B------:R-:W2:Y:S01]  /*0670*/  @P2 LDG.E.U8 R13, desc[UR8][R12.64] ;  /* 0x000000080c0d2981 */ /* 0x000ea2000c1e1100 */
[----:B------:R-:W-:Y:S01]  /*0680*/  IADD3 RZ, P3, PT, R17, -0x1, RZ ;  /* 0xffffffff11ff7810 */ /* 0x000fe20007f7e0ff */
[----:B------:R-:W-:Y:S01]  /*0690*/  VIADD R0, R0, 0xffffffff ;  /* 0xffffffff00007836 */ /* 0x000fe20000000000 */
[----:B------:R-:W-:Y:S01]  /*06a0*/  @!P2 ISETP.LT.AND P0, PT, R3, R22, PT ;  /* 0x000000160300a20c */ /* 0x000fe20003f01270 */
[----:B------:R-:W-:Y:S01]  /*06b0*/  VIADD R17, R17, 0xffffffff ;  /* 0xffffffff11117836 */ /* 0x000fe20000000000 */
[----:B------:R-:W-:-:S02]  /*06c0*/  @P2 ISETP.GT.AND P1, PT, R24, R5, PT ;  /* 0x000000051800220c */ /* 0x000fc40003f24270 */
[----:B------:R-:W-:Y:S02]  /*06d0*/  IADD3.X R20, PT, PT, R20, -0x1, RZ, P3, !PT ;  /* 0xffffffff14147810 */ /* 0x000fe40001ffe4ff */
[----:B------:R-:W-:Y:S01]  /*06e0*/  PLOP3.LUT P3, PT, P0, P1, PT, 0x80, 0x8 ;  /* 0x000000000008781c */ /* 0x000fe20000763070 */
[----:B--2---:R1:W-:-:S12]  /*06f0*/  @P2 STG.E.U8 desc[UR8][R10.64+-0x1], R13 ;  /* 0xffffff0d0a002986 */ /* 0x0043d8000c101108 */
[----:B------:R-:W-:Y:S05]  /*0700*/  @P3 BRA `(.L_x_1) ;  /* 0xfffffffc00783947 */ /* 0x000fea000383ffff */
.L_x_0:
[----:B------:R-:W-:Y:S05]  /*0710*/  @!P0 BRA `(.L_x_2) ;  /* 0x0000000400188947 */ /* 0x000fea0003800000 */
[----:B-1----:R-:W1:Y:S01]  /*0720*/  LDC.64 R12, c[0x0][0x390] ;  /* 0x0000e400ff0c7b82 */ /* 0x002e620000000a00 */
[C---:B------:R-:W-:Y:S02]  /*0730*/  IMAD.IADD R16, R3.reuse, 0x1, R8 ;  /* 0x0000000103107824 */ /* 0x040fe400078e0208 */
[----:B------:R-:W-:-:S03]  /*0740*/  IMAD.IADD R15, R3, 0x1, R0 ;  /* 0x00000001030f7824 */ /* 0x000fc600078e0200 */
[----:B------:R-:W-:Y:S02]  /*0750*/  ISETP.GT.AND P0, PT, R16, R3, PT ;  /* 0x000000031000720c */ /* 0x000fe40003f04270 */
[----:B------:R-:W2:Y:S01]  /*0760*/  LDC.64 R10, c[0x0][0x380] ;  /* 0x0000e000ff0a7b82 */ /* 0x000ea20000000a00 */
[----:B-1----:R-:W-:-:S04]  /*0770*/  IADD3 R8, P2, PT, R15, R12, RZ ;  /* 0x0000000c0f087210 */ /* 0x002fc80007f5e0ff */
[----:B------:R-:W-:Y:S02]  /*0780*/  LEA.HI.X.SX32 R15, R15, R13, 0x1, P2 ;  /* 0x0000000d0f0f7211 */ /* 0x000fe400010f0eff */
[----:B--2---:R-:W-:-:S04]  /*0790*/  IADD3 R14, P3, PT, R16, R10, RZ ;  /* 0x0000000a100e7210 */ /* 0x004fc80007f7e0ff */
[----:B------:R-:W-:Y:S01]  /*07a0*/  LEA.HI.X.SX32 R17, R16, R11, 0x1, P3 ;  /* 0x0000000b10117211 */ /* 0x000fe200018f0eff */
[----:B------:R-:W-:Y:S08]  /*07b0*/  @!P0 BRA `(.L_x_3) ;  /* 0x0000000000b88947 */ /* 0x000ff00003800000 */
[----:B------:R-:W-:Y:S01]  /*07c0*/  IMAD.IADD R10, R16, 0x1, -R3 ;  /* 0x00000001100a7824 */ /* 0x000fe200078e0a03 */
[----:B------:R-:W-:-:S04]  /*07d0*/  PLOP3.LUT P0, PT, PT, PT, PT, 0x80, 0x8 ;  /* 0x000000000008781c */ /* 0x000fc80003f0f070 */
[----:B------:R-:W-:-:S13]  /*07e0*/  ISETP.GT.AND P2, PT, R10, 0x3, PT ;  /* 0x000000030a00780c */ /* 0x000fda0003f44270 */
[----:B------:R-:W-:Y:S05]  /*07f0*/  @!P2 BRA `(.L_x_4) ;  /* 0x000000000058a947 */ /* 0x000fea0003800000 */
[----:B------:R-:W-:Y:S01]  /*0800*/  PLOP3.LUT P0, PT, PT, PT, PT, 0x8, 0x80 ;  /* 0x000000000080781c */ /* 0x000fe20003f0e170 */
[----:B------:R-:W-:-:S12]  /*0810*/  VIADD R25, R3, 0x3 ;  /* 0x0000000303197836 */ /* 0x000fd80000000000 */
.L_x_5:
[----:B------:R-:W-:Y:S02]  /*0820*/  IMAD.MOV.U32 R10, RZ, RZ, R14 ;  /* 0x000000ffff0a7224 */ /* 0x000fe400078e000e */
[----:B------:R-:W-:-:S05]  /*0830*/  IMAD.MOV.U32 R11, RZ, RZ, R17 ;  /* 0x000000ffff0b7224 */ /* 0x000fca00078e0011 */
[----:B0-----:R-:W2:Y:S01]  /*0840*/  LDG.E.U8 R17, desc[UR8][R10.64+-0x1] ;  /* 0xffffff080a117981 */ /* 0x001ea2000c1e1100 */
[----:B-1----:R-:W-:Y:S02]  /*0850*/  IMAD.MOV.U32 R12, RZ, RZ, R8 ;  /* 0x000000ffff0c7224 */ /* 0x002fe400078e0008 */
[----:B------:R-:W-:-:S05]  /*0860*/  IMAD.MOV.U32 R13, RZ, RZ, R15 ;  /* 0x000000ffff0d7224 */ /* 0x000fca00078e000f */
[----:B--2---:R0:W-:Y:S04]  /*0870*/  STG.E.U8 desc[UR8][R12.64+-0x1], R17 ;  /* 0xffffff110c007986 */ /* 0x0041e8000c101108 */
[----:B------:R-:W2:Y:S04]  /*0880*/  LDG.E.U8 R19, desc[UR8][R10.64+-0x2] ;  /* 0xfffffe080a137981 */ /* 0x000ea8000c1e1100 */
[----:B--2---:R1:W-:Y:S04]  /*0890*/  STG.E.U8 desc[UR8][R12.64+-0x2], R19 ;  /* 0xfffffe130c007986 */ /* 0x0043e8000c101108 */
[----:B------:R-:W2:Y:S01]  /*08a0*/  LDG.E.U8 R21, desc[UR8][R10.64+-0x3] ;  /* 0xfffffd080a157981 */ /* 0x000ea2000c1e1100 */
[----:B------:R-:W-:-:S05]  /*08b0*/  VIADD R16, R16, 0xfffffffc ;  /* 0xfffffffc10107836 */ /* 0x000fca0000000000 */
[----:B------:R-:W-:Y:S01]  /*08c0*/  ISETP.GT.AND P2, PT, R16, R25, PT ;  /* 0x000000191000720c */ /* 0x000fe20003f44270 */
[----:B--2---:R1:W-:Y:S04]  /*08d0*/  STG.E.U8 desc[UR8][R12.64+-0x3], R21 ;  /* 0xfffffd150c007986 */ /* 0x0043e8000c101108 */
[----:B------:R-:W2:Y:S01]  /*08e0*/  LDG.E.U8 R23, desc[UR8][R10.64+-0x4] ;  /* 0xfffffc080a177981 */ /* 0x000ea2000c1e1100 */
[----:B------:R-:W-:Y:S01]  /*08f0*/  IADD3 R14, P3, PT, R10, -0x4, RZ ;  /* 0xfffffffc0a0e7810 */ /* 0x000fe20007f7e0ff */
[----:B------:R-:W-:Y:S01]  /*0900*/  VIADD R0, R0, 0xfffffffc ;  /* 0xfffffffc00007836 */ /* 0x000fe20000000000 */
[----:B------:R-:W-:Y:S02]  /*0910*/  IADD3 R8, P4, PT, R12, -0x4, RZ ;  /* 0xfffffffc0c087810 */ /* 0x000fe40007f9e0ff */
[----:B0-----:R-:W-:-:S02]  /*0920*/  IADD3.X R17, PT, PT, R11, -0x1, RZ, P3, !PT ;  /* 0xffffffff0b117810 */ /* 0x001fc40001ffe4ff */
[----:B------:R-:W-:Y:S01]  /*0930*/  IADD3.X R15, PT, PT, R13, -0x1, RZ, P4, !PT ;  /* 0xffffffff0d0f7810 */ /* 0x000fe200027fe4ff */
[----:B--2---:R1:W-:Y:S01]  /*0940*/  STG.E.U8 desc[UR8][R12.64+-0x4], R23 ;  /* 0xfffffc170c007986 */ /* 0x0043e2000c101108 */
[----:B------:R-:W-:Y:S07]  /*0950*/  @P2 BRA `(.L_x_5) ;  /* 0xfffffffc00b02947 */ /* 0x000fee000383ffff */
.L_x_4:
[----:B------:R-:W-:-:S05]  /*0960*/  IMAD.IADD R10, R16, 0x1, -R3 ;  /* 0x00000001100a7824 */ /* 0x000fca00078e0a03 */
[----:B------:R-:W-:-:S13]  /*0970*/  ISETP.GT.AND P2, PT, R10, 0x1, PT ;  /* 0x000000010a00780c */ /* 0x000fda0003f44270 */
[----:B------:R-:W-:Y:S05]  /*0980*/  @!P2 BRA `(.L_x_6) ;  /* 0x00000000003ca947 */ /* 0x000fea0003800000 */
[----:B------:R-:W-:Y:S02]  /*0990*/  IMAD.MOV.U32 R10, RZ, RZ, R14 ;  /* 0x000000ffff0a7224 */ /* 0x000fe400078e000e */
[----:B------:R-:W-:-:S05]  /*09a0*/  IMAD.MOV.U32 R11, RZ, RZ, R17 ;  /* 0x000000ffff0b7224 */ /* 0x000fca00078e0011 */
[----:B01----:R-:W2:Y:S01]  /*09b0*/  LDG.E.U8 R19, desc[UR8][R10.64+-0x1] ;  /* 0xffffff080a137981 */ /* 0x003ea2000c1e1100 */
[----:B------:R-:W-:Y:S02]  /*09c0*/  IMAD.MOV.U32 R12, RZ, RZ, R8 ;  /* 0x000000ffff0c7224 */ /* 0x000fe400078e0008 */
[----:B------:R-:W-:-:S05]  /*09d0*/  IMAD.MOV.U32 R13, RZ, RZ, R15 ;  /* 0x000000ffff0d7224 */ /* 0x000fca00078e000f */
[----:B--2---:R2:W-:Y:S04]  /*09e0*/  STG.E.U8 desc[UR8][R12.64+-0x1], R19 ;  /* 0xffffff130c007986 */ /* 0x0045e8000c101108 */
[----:B------:R-:W3:Y:S01]  /*09f0*/  LDG.E.U8 R21, desc[UR8][R10.64+-0x2] ;  /* 0xfffffe080a157981 */ /* 0x000ee2000c1e1100 */
[----:B------:R-:W-:Y:S01]  /*0a00*/  IADD3 R14, P2, PT, R14, -0x2, RZ ;  /* 0xfffffffe0e0e7810 */ /* 0x000fe20007f5e0ff */
[----:B------:R-:W-:Y:S01]  /*0a10*/  VIADD R16, R16, 0xfffffffe ;  /* 0xfffffffe10107836 */ /* 0x000fe20000000000 */
[----:B------:R-:W-:Y:S01]  /*0a20*/  IADD3 R8, P3, PT, R8, -0x2, RZ ;  /* 0xfffffffe08087810 */ /* 0x000fe20007f7e0ff */
[----:B------:R-:W-:Y:S01]  /*0a30*/  VIADD R0, R0, 0xfffffffe ;  /* 0xfffffffe00007836 */ /* 0x000fe20000000000 */
[----:B------:R-:W-:Y:S02]  /*0a40*/  PLOP3.LUT P0, PT, PT, PT, PT, 0x8, 0x80 ;  /* 0x000000000080781c */ /* 0x000fe40003f0e170 */
[----:B------:R-:W-:-:S02]  /*0a50*/  IADD3.X R17, PT, PT, R17, -0x1, RZ, P2, !PT ;  /* 0xffffffff11117810 */ /* 0x000fc400017fe4ff */
[----:B------:R-:W-:Y:S01]  /*0a60*/  IADD3.X R15, PT, PT, R15, -0x1, RZ, P3, !PT ;  /* 0xffffffff0f0f7810 */ /* 0x000fe20001ffe4ff */
[----:B---3--:R2:W-:Y:S08]  /*0a70*/  STG.E.U8 desc[UR8][R12.64+-0x2], R21 ;  /* 0xfffffe150c007986 */ /* 0x0085f0000c101108 */
.L_x_6:
[----:B------:R-:W-:-:S13]  /*0a80*/  ISETP.NE.OR P0, PT, R16, R3, P0 ;  /* 0x000000031000720c */ /* 0x000fda0000705670 */
[----:B------:R-:W-:Y:S05]  /*0a90*/  @!P0 BRA `(.L_x_2) ;  /* 0x0000000000388947 */ /* 0x000fea0003800000 */
.L_x_3:
[----:B---3--:R-:W-:Y:S02]  /*0aa0*/  IMAD.MOV.U32 R10, RZ, RZ, R14 ;  /* 0x000000ffff0a7224 */ /* 0x008fe400078e000e */
[----:B------:R-:W-:-:S05]  /*0ab0*/  IMAD.MOV.U32 R11, RZ, RZ, R17 ;  /* 0x000000ffff0b7224 */ /* 0x000fca00078e0011 */
[----:B012---:R0:W2:Y:S01]  /*0ac0*/  LDG.E.U8 R13, desc[UR8][R10.64+-0x1] ;  /* 0xffffff080a0d7981 */ /* 0x0070a2000c1e1100 */
[----:B------:R-:W-:Y:S01]  /*0ad0*/  VIADD R16, R16, 0xffffffff ;  /* 0xffffffff10107836 */ /* 0x000fe20000000000 */
[----:B------:R-:W-:Y:S01]  /*0ae0*/  IADD3 R14, P2, PT, R14, -0x1, RZ ;  /* 0xffffffff0e0e7810 */ /* 0x000fe20007f5e0ff */
[----:B------:R-:W-:-:S03]  /*0af0*/  VIADD R0, R0, 0xffffffff ;  /* 0xffffffff00007836 */ /* 0x000fc60000000000 */
[----:B------:R-:W-:Y:S02]  /*0b00*/  ISETP.NE.AND P0, PT, R3, R16, PT ;  /* 0x000000100300720c */ /* 0x000fe40003f05270 */
[----:B------:R-:W-:Y:S01]  /*0b10*/  IADD3.X R17, PT, PT, R17, -0x1, RZ, P2, !PT ;  /* 0xffffffff11117810 */ /* 0x000fe200017fe4ff */
[----:B0-----:R-:W-:Y:S01]  /*0b20*/  IMAD.MOV.U32 R10, RZ, RZ, R8 ;  /* 0x000000ffff0a7224 */ /* 0x001fe200078e0008 */
[----:B------:R-:W-:Y:S01]  /*0b30*/  IADD3 R8, P3, PT, R8, -0x1, RZ ;  /* 0xffffffff08087810 */ /* 0x000fe20007f7e0ff */
[----:B------:R-:W-:-:S03]  /*0b40*/  IMAD.MOV.U32 R11, RZ, RZ, R15 ;  /* 0x000000ffff0b7224 */ /* 0x000fc600078e000f */
[----:B------:R-:W-:Y:S02]  /*0b50*/  IADD3.X R15, PT, PT, R15, -0x1, RZ, P3, !PT ;  /* 0xffffffff0f0f7810 */ /* 0x000fe40001ffe4ff */
[----:B--2---:R3:W-:Y:S03]  /*0b60*/  STG.E.U8 desc[UR8][R10.64+-0x1], R13 ;  /* 0xffffff0d0a007986 */ /* 0x0047e6000c101108 */
[----:B------:R-:W-:Y:S05]  /*0b70*/  @P0 BRA `(.L_x_3) ;  /* 0xfffffffc00c80947 */ /* 0x000fea000383ffff */
.L_x_2:
[----:B------:R-:W-:Y:S05]  /*0b80*/  @!P1 BRA `(.L_x_7) ;  /* 0x0000000400089947 */ /* 0x000fea0003800000 */
[----:B-123--:R-:W1:Y:S01]  /*0b90*/  LDC.64 R12, c[0x0][0x390] ;  /* 0x0000e400ff0c7b82 */ /* 0x00ee620000000a00 */
[----:B------:R-:W-:Y:S02]  /*0ba0*/  IMAD.IADD R8, R5, 0x1, R2 ;  /* 0x0000000105087824 */ /* 0x000fe400078e0202 */
        /* <DEDUP_REMOVED lines=14> */
.L_x_10:
        /* <DEDUP_REMOVED lines=13> */
[----:B------:R-:W-:Y:S02]  /*0d60*/  IADD3 R12, P2, PT, R2, -0x4, RZ ;  /* 0xfffffffc020c7810 */ /* 0x000fe40007f5e0ff */
[----:B------:R-:W-:Y:S02]  /*0d70*/  IADD3 R0, P3, PT, R10, -0x4, RZ ;  /* 0xfffffffc0a007810 */ /* 0x000fe40007f7e0ff */
[----:B0-----:R-:W-:-:S02]  /*0d80*/  IADD3.X R15, PT, PT, R3, -0x1, RZ, P2, !PT ;  /* 0xffffffff030f7810 */ /* 0x001fc400017fe4ff */
[----:B------:R-:W-:Y:S01]  /*0d90*/  IADD3.X R13, PT, PT, R11, -0x1, RZ, P3, !PT ;  /* 0xffffffff0b0d7810 */ /* 0x000fe20001ffe4ff */
[----:B--2---:R1:W-:Y:S01]  /*0da0*/  STG.E.U8 desc[UR8][R10.64+-0x4], R21 ;  /* 0xfffffc150a007986 */ /* 0x0043e2000c101108 */
[----:B------:R-:W-:Y:S07]  /*0db0*/  @P1 BRA `(.L_x_10) ;  /* 0xfffffffc00b41947 */ /* 0x000fee000383ffff */
.L_x_9:
        /* <DEDUP_REMOVED lines=12> */
[----:B------:R-:W-:Y:S02]  /*0e80*/  IADD3 R0, P2, PT, R0, -0x2, RZ ;  /* 0xfffffffe00007810 */ /* 0x000fe40007f5e0ff */
[----:B------:R-:W-:Y:S02]  /*0e90*/  PLOP3.LUT P0, PT, PT, PT, PT, 0x8, 0x80 ;  /* 0x000000000080781c */ /* 0x000fe40003f0e170 */
[----:B------:R-:W-:-:S02]  /*0ea0*/  IADD3.X R15, PT, PT, R15, -0x1, RZ, P1, !PT ;  /* 0xffffffff0f0f7810 */ /* 0x000fc40000ffe4ff */
[----:B------:R-:W-:Y:S01]  /*0eb0*/  IADD3.X R13, PT, PT, R13, -0x1, RZ, P2, !PT ;  /* 0xffffffff0d0d7810 */ /* 0x000fe200017fe4ff */
[----:B---3--:R2:W-:Y:S08]  /*0ec0*/  STG.E.U8 desc[UR8][R10.64+-0x2], R19 ;  /* 0xfffffe130a007986 */ /* 0x0085f0000c101108 */
.L_x_11:
[----:B------:R-:W-:-:S13]  /*0ed0*/  ISETP.NE.OR P0, PT, R8, R5, P0 ;  /* 0x000000050800720c */ /* 0x000fda0000705670 */
[----:B------:R-:W-:Y:S05]  /*0ee0*/  @!P0 BRA `(.L_x_7) ;  /* 0x0000000000308947 */ /* 0x000fea0003800000 */
.L_x_8:
[----:B------:R-:W-:-:S05]  /*0ef0*/  IMAD.MOV.U32 R14, RZ, RZ, R12 ;  /* 0x000000ffff0e7224 */ /* 0x000fca00078e000c */
[----:B012-4-:R0:W2:Y:S01]  /*0f00*/  LDG.E.U8 R11, desc[UR8][R14.64+-0x1] ;  /* 0xffffff080e0b7981 */ /* 0x0170a2000c1e1100 */
[----:B------:R-:W-:Y:S01]  /*0f10*/  VIADD R8, R8, 0xffffffff ;  /* 0xffffffff08087836 */ /* 0x000fe20000000000 */
[----:B------:R-:W-:Y:S01]  /*0f20*/  IADD3 R12, P1, PT, R12, -0x1, RZ ;  /* 0xffffffff0c0c7810 */ /* 0x000fe20007f3e0ff */
[----:B------:R-:W-:Y:S01]  /*0f30*/  IMAD.MOV.U32 R2, RZ, RZ, R0 ;  /* 0x000000ffff027224 */ /* 0x000fe200078e0000 */
[----:B------:R-:W-:Y:S01]  /*0f40*/  IADD3 R0, P2, PT, R0, -0x1, RZ ;  /* 0xffffffff00007810 */ /* 0x000fe20007f5e0ff */
[----:B------:R-:W-:Y:S01]  /*0f50*/  IMAD.MOV.U32 R3, RZ, RZ, R13 ;  /* 0x000000ffff037224 */ /* 0x000fe200078e000d */
[----:B------:R-:W-:Y:S02]  /*0f60*/  ISETP.NE.AND P0, PT, R8, R5, PT ;  /* 0x000000050800720c */ /* 0x000fe40003f05270 */
[----:B------:R-:W-:Y:S02]  /*0f70*/  IADD3.X R13, PT, PT, R13, -0x1, RZ, P2, !PT ;  /* 0xffffffff0d0d7810 */ /* 0x000fe400017fe4ff */
[----:B0-----:R-:W-:Y:S01]  /*0f80*/  IADD3.X R15, PT, PT, R15, -0x1, RZ, P1, !PT ;  /* 0xffffffff0f0f7810 */ /* 0x001fe20000ffe4ff */
[----:B--2---:R4:W-:Y:S08]  /*0f90*/  STG.E.U8 desc[UR8][R2.64+-0x1], R11 ;  /* 0xffffff0b02007986 */ /* 0x0049f0000c101108 */
[----:B------:R-:W-:Y:S05]  /*0fa0*/  @P0 BRA `(.L_x_8) ;  /* 0xfffffffc00d00947 */ /* 0x000fea000383ffff */
.L_x_7:
[----:B------:R-:W-:-:S05]  /*0fb0*/  VIADD R6, R6, 0x1 ;  /* 0x0000000106067836 */ /* 0x000fca0000000000 */
[----:B------:R-:W-:-:S13]  /*0fc0*/  ISETP.NE.AND P0, PT, R7, R6, PT ;  /* 0x000000060700720c */ /* 0x000fda0003f05270 */
[----:B------:R-:W-:Y:S05]  /*0fd0*/  @P0 BRA `(.L_x_12) ;  /* 0xfffffff000540947 */ /* 0x000fea000383ffff */
[----:B0-----:R-:W-:Y:S05]  /*0fe0*/  EXIT ;  /* 0x000000000000794d */ /* 0x001fea0003800000 */
.L_x_13:
[----:B------:R-:W-:-:S00]  /*0ff0*/  BRA `(.L_x_13) ;  /* 0xfffffffc00fc7947 */ /* 0x000fc0000383ffff */
[----:B------:R-:W-:-:S00]  /*1000*/  NOP ;  /* 0x0000000000007918 */ /* 0x000fc00000000000 */
[----:B------:R-:W-:-:S00]  /*1010*/  NOP ;  /* 0x0000000000007918 */ /* 0x000fc00000000000 */
[----:B------:R-:W-:-:S00]  /*1020*/  NOP ;  /* 0x0000000000007918 */ /* 0x000fc00000000000 */
[----:B------:R-:W-:-:S00]  /*1030*/  NOP ;  /* 0x0000000000007918 */ /* 0x000fc00000000000 */
[----:B------:R-:W-:-:S00]  /*1040*/  NOP ;  /* 0x0000000000007918 */ /* 0x000fc00000000000 */
[----:B------:R-:W-:-:S00]  /*1050*/  NOP ;  /* 0x0000000000007918 */ /* 0x000fc00000000000 */
[----:B------:R-:W-:-:S00]  /*1060*/  NOP ;  /* 0x0000000000007918 */ /* 0x000fc00000000000 */
[----:B------:R-:W-:-:S00]  /*1070*/  NOP ;  /* 0x0000000000007918 */ /* 0x000fc00000000000 */
.L_x_18:


//--------------------- .text.SelectColorBytes    --------------------------
	.section	.text.SelectColorBytes,"ax",@progbits
	.align	128
.text.SelectColorBytes:
        .type           SelectColorBytes,@function
        .size           SelectColorBytes,(.L_x_19 - SelectColorBytes)
        .other          SelectColorBytes,@"STO_CUDA_ENTRY STV_DEFAULT"
SelectColorBytes:
[----:B------:R-:W-:Y:S01]  /*0000*/  LDC R1, c[0x0][0x37c] ;  /* 0x0000df00ff017b82 */ /* 0x000fe20000000800 */
[----:B------:R-:W0:Y:S07]  /*0010*/  S2R R13, SR_CTAID.X ;  /* 0x00000000000d7919 */ /* 0x000e2e0000002500 */
[----:B------:R-:W1:Y:S01]  /*0020*/  LDC R0, c[0x0][0x3ac] ;  /* 0x0000eb00ff007b82 */ /* 0x000e620000000800 */
[----:B------:R-:W2:Y:S01]  /*0030*/  LDCU UR4, c[0x0][0x360] ;  /* 0x00006c00ff0477ac */ /* 0x000ea20008000800 */
[----:B------:R-:W3:Y:S01]  /*0040*/  S2R R2, SR_TID.X ;  /* 0x0000000000027919 */ /* 0x000ee20000002100 */
[----:B------:R-:W4:Y:S01]  /*0050*/  LDCU UR5, c[0x0][0x3a0] ;  /* 0x00007400ff0577ac */ /* 0x000f220008000800 */
[----:B--2---:R-:W-:Y:S01]  /*0060*/  ULOP3.LUT UR4, UR4, 0xffff, URZ, 0xc0, !UPT ;  /* 0x0000ffff04047892 */ /* 0x004fe2000f8ec0ff */
[----:B-1----:R-:W-:-:S04]  /*0070*/  IMAD R0, R0, R0, RZ ;  /* 0x0000000000007224 */ /* 0x002fc800078e02ff */
[----:B----4-:R-:W-:Y:S01]  /*0080*/  IMAD R4, R0, UR5, RZ ;  /* 0x0000000500047c24 */ /* 0x010fe2000f8e02ff */
[----:B0-----:R-:W-:Y:S02]  /*0090*/  LOP3.LUT R13, R13, 0xffff, RZ, 0xc0, !PT ;  /* 0x0000ffff0d0d7812 */ /* 0x001fe400078ec0ff */
[----:B---3--:R-:W-:-:S05]  /*00a0*/  LOP3.LUT R2, R2, 0xffff, RZ, 0xc0, !PT ;  /* 0x0000ffff02027812 */ /* 0x008fca00078ec0ff */
[----:B------:R-:W-:-:S05]  /*00b0*/  IMAD R13, R13, UR4, R2 ;  /* 0x000000040d0d7c24 */ /* 0x000fca000f8e0202 */
[----:B------:R-:W-:-:S13]  /*00c0*/  ISETP.GT.AND P0, PT, R4, R13, PT ;  /* 0x0000000d0400720c */ /* 0x000fda0003f04270 */
[----:B------:R-:W-:Y:S05]  /*00d0*/  @!P0 EXIT ;  /* 0x000000000000894d */ /* 0x000fea0003800000 */
[----:B------:R-:W-:Y:S01]  /*00e0*/  IABS R5, R0 ;  /* 0x0000000000057213 */ /* 0x000fe20000000000 */
[----:B------:R-:W0:Y:S01]  /*00f0*/  LDC R10, c[0x0][0x3a4] ;  /* 0x0000e900ff0a7b82 */ /* 0x000e220000000800 */
[----:B------:R-:W1:Y:S02]  /*0100*/  LDCU UR8, c[0x0][0x3b0] ;  /* 0x00007600ff0877ac */ /* 0x000e640008000800 */
[----:B------:R-:W2:Y:S01]  /*0110*/  I2F.RP R7, R5 ;  /* 0x0000000500077306 */ /* 0x000ea20000209400 */
[----:B------:R-:W3:Y:S04]  /*0120*/  LDCU.64 UR10, c[0x0][0x380] ;  /* 0x00007000ff0a77ac */ /* 0x000ee80008000a00 */
[----:B------:R-:W4:Y:S01]  /*0130*/  LDC R6, c[0x0][0x3ac] ;  /* 0x0000eb00ff067b82 */ /* 0x000f220000000800 */
[----:B------:R-:W5:Y:S01]  /*0140*/  LDCU UR5, c[0x0][0x370] ;  /* 0x00006e00ff0577ac */ /* 0x000f620008000800 */
[----:B------:R-:W0:Y:S01]  /*0150*/  LDCU.64 UR6, c[0x0][0x358] ;  /* 0x00006b00ff0677ac */ /* 0x000e220008000a00 */
[----:B------:R-:W0:Y:S01]  /*0160*/  LDCU UR9, c[0x0][0x3a4] ;  /* 0x00007480ff0977ac */ /* 0x000e220008000800 */
[----:B--2---:R-:W2:Y:S01]  /*0170*/  MUFU.RCP R7, R7 ;  /* 0x0000000700077308 */ /* 0x004ea20000001000 */
[----:B------:R-:W0:Y:S01]  /*0180*/  LDCU.64 UR12, c[0x0][0x390] ;  /* 0x00007200ff0c77ac */ /* 0x000e220008000a00 */
[----:B-----5:R-:W-:-:S04]  /*0190*/  ULOP3.LUT UR5, UR5, 0xffff, URZ, 0xc0, !UPT ;  /* 0x0000ffff05057892 */ /* 0x020fc8000f8ec0ff */
[----:B------:R-:W-:Y:S01]  /*01a0*/  UIMAD UR4, UR4, UR5, URZ ;  /* 0x00000005040472a4 */ /* 0x000fe2000f8e02ff */
[----:B--2---:R-:W-:Y:S02]  /*01b0*/  VIADD R2, R7, 0xffffffe ;  /* 0x0ffffffe07027836 */ /* 0x004fe40000000000 */
[----:B-1----:R-:W-:Y:S02]  /*01c0*/  IMAD R7, RZ, RZ, -UR8 ;  /* 0x80000008ff077e24 */ /* 0x002fe4000f8e02ff */
[----:B------:R1:W2:Y:S02]  /*01d0*/  F2I.FTZ.U32.TRUNC.NTZ R3, R2 ;  /* 0x0000000200037305 */ /* 0x0002a4000021f000 */
[----:B0-----:R-:W-:Y:S02]  /*01e0*/  IMAD R7, R7, 0x2, R10 ;  /* 0x0000000207077824 */ /* 0x001fe400078e020a */
[----:B-1----:R-:W-:Y:S02]  /*01f0*/  IMAD.MOV.U32 R2, RZ, RZ, RZ ;  /* 0x000000ffff027224 */ /* 0x002fe400078e00ff */
[----:B--2---:R-:W-:-:S04]  /*0200*/  IMAD.MOV R8, RZ, RZ, -R3 ;  /* 0x000000ffff087224 */ /* 0x004fc800078e0a03 */
[----:B------:R-:W-:Y:S01]  /*0210*/  IMAD R9, R8, R5, RZ ;  /* 0x0000000508097224 */ /* 0x000fe200078e02ff */
[----:B---3--:R-:W-:-:S03]  /*0220*/  IADD3 R8, P0, PT, R13, UR10, RZ ;  /* 0x0000000a0d087c10 */ /* 0x008fc6000ff1e0ff */
[----:B------:R-:W-:Y:S01]  /*0230*/  IMAD.HI.U32 R2, R3, R9, R2 ;  /* 0x0000000903027227 */ /* 0x000fe200078e0002 */
[----:B----4-:R-:W-:-:S09]  /*0240*/  LEA.HI.X.SX32 R9, R13, UR11, 0x1, P0 ;  /* 0x0000000b0d097c11 */ /* 0x010fd200080f0eff */
.L_x_14:
[----:B0-----:R-:W-:Y:S02]  /*0250*/  IABS R15, R7 ;  /* 0x00000007000f7213 */ /* 0x001fe40000000000 */
[----:B------:R-:W-:Y:S02]  /*0260*/  IABS R11, R13 ;  /* 0x0000000d000b7213 */ /* 0x000fe40000000000 */
[----:B------:R-:W0:Y:S01]  /*0270*/  I2F.RP R3, R15 ;  /* 0x0000000f00037306 */ /* 0x000e220000209400 */
[----:B------:R-:W-:Y:S02]  /*0280*/  IABS R10, R0 ;  /* 0x00000000000a7213 */ /* 0x000fe40000000000 */
[----:B------:R-:W-:Y:S01]  /*0290*/  IABS R14, R6 ;  /* 0x00000006000e7213 */ /* 0x000fe20000000000 */
[----:B------:R-:W-:Y:S01]  /*02a0*/  IMAD.HI.U32 R2, R2, R11, RZ ;  /* 0x0000000b02027227 */ /* 0x000fe200078e00ff */
[-C--:B------:R-:W-:Y:S02]  /*02b0*/  IABS R12, R0.reuse ;  /* 0x00000000000c7213 */ /* 0x080fe40000000000 */
[C---:B------:R-:W-:Y:S01]  /*02c0*/  LOP3.LUT R16, R13.reuse, R0, RZ, 0x3c, !PT ;  /* 0x000000000d107212 */ /* 0x040fe200078e3cff */
[----:B------:R-:W-:Y:S01]  /*02d0*/  IMAD.MOV R10, RZ, RZ, -R10 ;  /* 0x000000ffff0a7224 */ /* 0x000fe200078e0a0a */
[----:B------:R-:W1:Y:S01]  /*02e0*/  I2F.RP R17, R14 ;  /* 0x0000000e00117306 */ /* 0x000e620000209400 */
[----:B------:R-:W-:-:S02]  /*02f0*/  ISETP.GE.AND P4, PT, R13, RZ, PT ;  /* 0x000000ff0d00720c */ /* 0x000fc40003f86270 */
[----:B------:R-:W-:Y:S01]  /*0300*/  IMAD R10, R2, R10, R11 ;  /* 0x0000000a020a7224 */ /* 0x000fe200078e020b */
[----:B------:R-:W-:-:S04]  /*0310*/  ISETP.GE.AND P2, PT, R16, RZ, PT ;  /* 0x000000ff1000720c */ /* 0x000fc80003f46270 */
[----:B0-----:R-:W0:Y:S01]  /*0320*/  MUFU.RCP R3, R3 ;  /* 0x0000000300037308 */ /* 0x001e220000001000 */
[----:B------:R-:W-:-:S07]  /*0330*/  ISETP.GT.U32.AND P1, PT, R5, R10, PT ;  /* 0x0000000a0500720c */ /* 0x000fce0003f24070 */
[----:B-1----:R-:W1:Y:S06]  /*0340*/  MUFU.RCP R17, R17 ;  /* 0x0000001100117308 */ /* 0x002e6c0000001000 */
[--C-:B------:R-:W-:Y:S02]  /*0350*/  @!P1 IMAD.IADD R10, R10, 0x1, -R12.reuse ;  /* 0x000000010a0a9824 */ /* 0x100fe400078e0a0c */
[----:B------:R-:W-:Y:S01]  /*0360*/  @!P1 VIADD R2, R2, 0x1 ;  /* 0x0000000102029836 */ /* 0x000fe20000000000 */
[----:B0-----:R-:W-:Y:S02]  /*0370*/  IADD3 R11, PT, PT, R3, 0xffffffe, RZ ;  /* 0x0ffffffe030b7810 */ /* 0x001fe40007ffe0ff */
[----:B------:R-:W-:Y:S01]  /*0380*/  ISETP.GE.U32.AND P0, PT, R10, R5, PT ;  /* 0x000000050a00720c */ /* 0x000fe20003f06070 */
[----:B------:R-:W-:-:S03]  /*0390*/  IMAD.MOV.U32 R5, RZ, RZ, R12 ;  /* 0x000000ffff057224 */ /* 0x000fc600078e000c */
[----:B------:R-:W0:Y:S01]  /*03a0*/  F2I.FTZ.U32.TRUNC.NTZ R11, R11 ;  /* 0x0000000b000b7305 */ /* 0x000e22000021f000 */
[----:B-1----:R-:W-:Y:S01]  /*03b0*/  VIADD R18, R17, 0xffffffe ;  /* 0x0ffffffe11127836 */ /* 0x002fe20000000000 */
[----:B------:R-:W-:Y:S01]  /*03c0*/  ISETP.GT.U32.AND P3, PT, R5, R10, PT ;  /* 0x0000000a0500720c */ /* 0x000fe20003f64070 */
[----:B------:R-:W-:-:S05]  /*03d0*/  IMAD.IADD R17, R10, 0x1, -R12 ;  /* 0x000000010a117824 */ /* 0x000fca00078e0a0c */
[----:B------:R0:W1:Y:S01]  /*03e0*/  F2I.FTZ.U32.TRUNC.NTZ R3, R18 ;  /* 0x0000001200037305 */ /* 0x000062000021f000 */
[----:B------:R-:W-:Y:S01]  /*03f0*/  @P0 VIADD R2, R2, 0x1 ;  /* 0x0000000102020836 */ /* 0x000fe20000000000 */
[----:B------:R-:W-:Y:S01]  /*0400*/  SEL R16, R17, R10, !P3 ;  /* 0x0000000a11107207 */ /* 0x000fe20005800000 */
[----:B------:R-:W-:Y:S01]  /*0410*/  IMAD.MOV.U32 R10, RZ, RZ, RZ ;  /* 0x000000ffff0a7224 */ /* 0x000fe200078e00ff */
[----:B------:R-:W-:Y:S01]  /*0420*/  ISETP.NE.AND P0, PT, R0, RZ, PT ;  /* 0x000000ff0000720c */ /* 0x000fe20003f05270 */
[----:B------:R-:W-:Y:S01]  /*0430*/  @!P2 IMAD.MOV R2, RZ, RZ, -R2 ;  /* 0x000000ffff02a224 */ /* 0x000fe200078e0a02 */
[----:B------:R-:W-:Y:S01]  /*0440*/  LOP3.LUT R17, RZ, R0, RZ, 0x33, !PT ;  /* 0x00000000ff117212 */ /* 0x000fe200078e33ff */
[----:B------:R-:W-:Y:S01]  /*0450*/  @!P4 IMAD.MOV R16, RZ, RZ, -R16 ;  /* 0x000000ffff10c224 */ /* 0x000fe200078e0a10 */
[----:B0-----:R-:W-:-:S05]  /*0460*/  IADD3 R18, PT, PT, RZ, -R11, RZ ;  /* 0x8000000bff127210 */ /* 0x001fca0007ffe0ff */
[----:B------:R-:W-:Y:S02]  /*0470*/  IMAD R19, R18, R15, RZ ;  /* 0x0000000f12137224 */ /* 0x000fe400078e02ff */
[----:B-1----:R-:W-:Y:S02]  /*0480*/  IMAD.MOV R21, RZ, RZ, -R3 ;  /* 0x000000ffff157224 */ /* 0x002fe400078e0a03 */
[----:B------:R-:W-:Y:S01]  /*0490*/  IMAD.HI.U32 R18, R11, R19, R10 ;  /* 0x000000130b127227 */ /* 0x000fe200078e000a */
[----:B------:R-:W-:-:S03]  /*04a0*/  SEL R10, R17, R2, !P0 ;  /* 0x00000002110a7207 */ /* 0x000fc60004000000 */
[----:B------:R-:W-:Y:S01]  /*04b0*/  HFMA2 R2, -RZ, RZ, 0, 0 ;  /* 0x00000000ff027431 */ /* 0x000fe200000001ff */
[----:B------:R-:W-:Y:S01]  /*04c0*/  SEL R11, R17, R16, !P0 ;  /* 0x00000010110b7207 */ /* 0x000fe20004000000 */
[----:B------:R-:W-:Y:S01]  /*04d0*/  IMAD R17, R21, R14, RZ ;  /* 0x0000000e15117224 */ /* 0x000fe200078e02ff */
[----:B------:R-:W-:Y:S02]  /*04e0*/  IABS R19, R7 ;  /* 0x0000000700137213 */ /* 0x000fe40000000000 */
[----:B------:R-:W-:Y:S02]  /*04f0*/  IABS R16, R10 ;  /* 0x0000000a00107213 */ /* 0x000fe40000000000 */
[----:B------:R-:W-:Y:S01]  /*0500*/  IABS R20, R11 ;  /* 0x0000000b00147213 */ /* 0x000fe20000000000 */
[----:B------:R-:W-:Y:S01]  /*0510*/  IMAD.MOV R19, RZ, RZ, -R19 ;  /* 0x000000ffff137224 */ /* 0x000fe200078e0a13 */
[----:B------:R-:W-:Y:S01]  /*0520*/  ISETP.GE.AND P1, PT, R10, RZ, PT ;  /* 0x000000ff0a00720c */ /* 0x000fe20003f26270 */
[----:B------:R-:W-:-:S04]  /*0530*/  IMAD.HI.U32 R2, R3, R17, R2 ;  /* 0x0000001103027227 */ /* 0x000fc800078e0002 */
[----:B------:R-:W-:Y:S02]  /*0540*/  IMAD.MOV.U32 R3, RZ, RZ, R16 ;  /* 0x000000ffff037224 */ /* 0x000fe400078e0010 */
[----:B------:R-:W-:Y:S02]  /*0550*/  IMAD.MOV.U32 R17, RZ, RZ, R20 ;  /* 0x000000ffff117224 */ /* 0x000fe400078e0014 */
[----:B------:R-:W-:Y:S02]  /*0560*/  IMAD.MOV.U32 R16, RZ, RZ, R19 ;  /* 0x000000ffff107224 */ /* 0x000fe400078e0013 */
[----:B------:R-:W-:-:S04]  /*0570*/  IMAD.HI.U32 R18, R18, R3, RZ ;  /* 0x0000000312127227 */ /* 0x000fc800078e00ff */
[----:B------:R-:W-:-:S04]  /*0580*/  IMAD.HI.U32 R2, R2, R17, RZ ;  /* 0x0000001102027227 */ /* 0x000fc800078e00ff */
[----:B------:R-:W-:Y:S02]  /*0590*/  IMAD R16, R18, R16, R3 ;  /* 0x0000001012107224 */ /* 0x000fe400078e0203 */
[----:B------:R-:W-:-:S03]  /*05a0*/  IMAD.MOV R3, RZ, RZ, -R2 ;  /* 0x000000ffff037224 */ /* 0x000fc600078e0a02 */
[----:B------:R-:W-:Y:S01]  /*05b0*/  ISETP.GT.U32.AND P4, PT, R15, R16, PT ;  /* 0x000000100f00720c */ /* 0x000fe20003f84070 */
[----:B------:R-:W-:Y:S01]  /*05c0*/  IMAD R3, R14, R3, R17 ;  /* 0x000000030e037224 */ /* 0x000fe200078e0211 */
[----:B------:R-:W-:Y:S02]  /*05d0*/  LOP3.LUT R17, R10, R7, RZ, 0x3c, !PT ;  /* 0x000000070a117212 */ /* 0x000fe400078e3cff */
[----:B------:R-:W-:Y:S02]  /*05e0*/  LOP3.LUT R10, R11, R6, RZ, 0x3c, !PT ;  /* 0x000000060b0a7212 */ /* 0x000fe400078e3cff */
[----:B------:R-:W-:Y:S02]  /*05f0*/  ISETP.GT.U32.AND P6, PT, R14, R3, PT ;  /* 0x000000030e00720c */ /* 0x000fe40003fc4070 */
[----:B------:R-:W-:-:S05]  /*0600*/  ISETP.GE.AND P2, PT, R17, RZ, PT ;  /* 0x000000ff1100720c */ /* 0x000fca0003f46270 */
[----:B------:R-:W-:Y:S01]  /*0610*/  @!P4 IADD3 R16, PT, PT, R16, -R15, RZ ;  /* 0x8000000f1010c210 */ /* 0x000fe20007ffe0ff */
[----:B------:R-:W-:-:S03]  /*0620*/  @!P4 VIADD R18, R18, 0x1 ;  /* 0x000000011212c836 */ /* 0x000fc60000000000 */
[----:B------:R-:W-:Y:S02]  /*0630*/  ISETP.GT.U32.AND P5, PT, R15, R16, PT ;  /* 0x000000100f00720c */ /* 0x000fe40003fa4070 */
[----:B------:R-:W-:Y:S01]  /*0640*/  @!P6 IMAD.IADD R3, R3, 0x1, -R14 ;  /* 0x000000010303e824 */ /* 0x000fe200078e0a0e */
[C---:B------:R-:W-:Y:S01]  /*0650*/  ISETP.GE.U32.AND P0, PT, R16.reuse, R15, PT ;  /* 0x0000000f1000720c */ /* 0x040fe20003f06070 */
[----:B------:R-:W-:Y:S02]  /*0660*/  IMAD.IADD R15, R16, 0x1, -R15 ;  /* 0x00000001100f7824 */ /* 0x000fe400078e0a0f */
[----:B------:R-:W-:Y:S01]  /*0670*/  @!P6 VIADD R2, R2, 0x1 ;  /* 0x000000010202e836 */ /* 0x000fe20000000000 */
[----:B------:R-:W-:Y:S02]  /*0680*/  ISETP.GE.U32.AND P3, PT, R3, R14, PT ;  /* 0x0000000e0300720c */ /* 0x000fe40003f66070 */
[----:B------:R-:W-:Y:S02]  /*0690*/  SEL R15, R15, R16, !P5 ;  /* 0x000000100f0f7207 */ /* 0x000fe40006800000 */
[----:B------:R-:W-:-:S02]  /*06a0*/  ISETP.GE.AND P5, PT, R11, RZ, PT ;  /* 0x000000ff0b00720c */ /* 0x000fc40003fa6270 */
[----:B------:R-:W-:Y:S01]  /*06b0*/  ISETP.GE.AND P6, PT, R10, RZ, PT ;  /* 0x000000ff0a00720c */ /* 0x000fe20003fc6270 */
[----:B------:R-:W-:Y:S01]  /*06c0*/  @!P1 IMAD.MOV R15, RZ, RZ, -R15 ;  /* 0x000000ffff0f9224 */ /* 0x000fe200078e0a0f */
[-C--:B------:R-:W-:Y:S01]  /*06d0*/  ISETP.GT.U32.AND P4, PT, R14, R3.reuse, PT ;  /* 0x000000030e00720c */ /* 0x080fe20003f84070 */
[----:B------:R-:W-:Y:S01]  /*06e0*/  IMAD.IADD R14, R3, 0x1, -R14 ;  /* 0x00000001030e7824 */ /* 0x000fe200078e0a0e */
[----:B------:R-:W-:Y:S02]  /*06f0*/  @P0 IADD3 R18, PT, PT, R18, 0x1, RZ ;  /* 0x0000000112120810 */ /* 0x000fe40007ffe0ff */
[----:B------:R-:W-:Y:S01]  /*0700*/  ISETP.NE.AND P0, PT, R7, RZ, PT ;  /* 0x000000ff0700720c */ /* 0x000fe20003f05270 */
[----:B------:R-:W-:Y:S01]  /*0710*/  @P3 VIADD R2, R2, 0x1 ;  /* 0x0000000102023836 */ /* 0x000fe20000000000 */
[----:B------:R-:W-:Y:S01]  /*0720*/  SEL R3, R14, R3, !P4 ;  /* 0x000000030e037207 */ /* 0x000fe20006000000 */
[----:B------:R-:W-:Y:S01]  /*0730*/  @!P2 IMAD.MOV R18, RZ, RZ, -R18 ;  /* 0x000000ffff12a224 */ /* 0x000fe200078e0a12 */
[----:B------:R-:W-:-:S02]  /*0740*/  LOP3.LUT R10, RZ, R7, RZ, 0x33, !PT ;  /* 0x00000007ff0a7212 */ /* 0x000fc400078e33ff */
[----:B------:R-:W-:Y:S01]  /*0750*/  ISETP.NE.AND P4, PT, R6, RZ, PT ;  /* 0x000000ff0600720c */ /* 0x000fe20003f85270 */
[----:B------:R-:W-:Y:S01]  /*0760*/  @!P5 IMAD.MOV R3, RZ, RZ, -R3 ;  /* 0x000000ffff03d224 */ /* 0x000fe200078e0a03 */
[----:B------:R-:W-:Y:S01]  /*0770*/  LOP3.LUT R11, RZ, R6, RZ, 0x33, !PT ;  /* 0x00000006ff0b7212 */ /* 0x000fe200078e33ff */
[----:B------:R-:W-:Y:S01]  /*0780*/  @!P6 IMAD.MOV R2, RZ, RZ, -R2 ;  /* 0x000000ffff02e224 */ /* 0x000fe200078e0a02 */
[C---:B------:R-:W-:Y:S02]  /*0790*/  SEL R14, R10.reuse, R15, !P0 ;  /* 0x0000000f0a0e7207 */ /* 0x040fe40004000000 */
[----:B------:R-:W-:Y:S02]  /*07a0*/  SEL R15, R10, R18, !P0 ;  /* 0x000000120a0f7207 */ /* 0x000fe40004000000 */
[C---:B------:R-:W-:Y:S02]  /*07b0*/  SEL R3, R11.reuse, R3, !P4 ;  /* 0x000000030b037207 */ /* 0x040fe40006000000 */
[----:B------:R-:W-:-:S02]  /*07c0*/  SEL R2, R11, R2, !P4 ;  /* 0x000000020b027207 */ /* 0x000fc40006000000 */
[----:B------:R-:W-:-:S03]  /*07d0*/  IADD3 R3, PT, PT, R14, R3, RZ ;  /* 0x000000030e037210 */ /* 0x000fc60007ffe0ff */
[----:B------:R-:W-:-:S04]  /*07e0*/  IMAD.IADD R2, R15, 0x1, R2 ;  /* 0x000000010f027824 */ /* 0x000fc800078e0202 */
[----:B------:R-:W-:-:S05]  /*07f0*/  IMAD R2, R2, UR9, R3 ;  /* 0x0000000902027c24 */ /* 0x000fca000f8e0203 */
[----:B------:R-:W-:-:S04]  /*0800*/  IADD3 R10, P0, PT, R2, UR12, RZ ;  /* 0x0000000c020a7c10 */ /* 0x000fc8000ff1e0ff */
[----:B------:R-:W-:-:S05]  /*0810*/  LEA.HI.X.SX32 R11, R2, UR13, 0x1, P0 ;  /* 0x0000000d020b7c11 */ /* 0x000fca00080f0eff */
[----:B------:R0:W2:Y:S01]  /*0820*/  LDG.E.U8 R15, desc[UR6][R10.64] ;  /* 0x000000060a0f7981 */ /* 0x0000a2000c1e1100 */
[----:B------:R-:W1:Y:S01]  /*0830*/  I2F.RP R14, R12 ;  /* 0x0000000c000e7306 */ /* 0x000e620000209400 */
[----:B------:R-:W-:Y:S02]  /*0840*/  VIADD R13, R13, UR4 ;  /* 0x000000040d0d7c36 */ /* 0x000fe40008000000 */
[----:B------:R-:W-:-:S03]  /*0850*/  IMAD.MOV.U32 R2, RZ, RZ, RZ ;  /* 0x000000ffff027224 */ /* 0x000fc600078e00ff */
[----:B------:R-:W-:Y:S01]  /*0860*/  ISETP.GT.AND P0, PT, R4, R13, PT ;  /* 0x0000000d0400720c */ /* 0x000fe20003f04270 */
[----:B0-----:R-:W-:Y:S01]  /*0870*/  IMAD.MOV.U32 R10, RZ, RZ, R8 ;  /* 0x000000ffff0a7224 */ /* 0x001fe200078e0008 */
[----:B------:R-:W-:Y:S01]  /*0880*/  IADD3 R8, P1, PT, R8, UR4, RZ ;  /* 0x0000000408087c10 */ /* 0x000fe2000ff3e0ff */
[--C-:B------:R-:W-:Y:S01]  /*0890*/  IMAD.MOV.U32 R11, RZ, RZ, R9.reuse ;  /* 0x000000ffff0b7224 */ /* 0x100fe200078e0009 */
[----:B-1----:R-:W0:Y:S03]  /*08a0*/  MUFU.RCP R14, R14 ;  /* 0x0000000e000e7308 */ /* 0x002e260000001000 */
[----:B------:R-:W-:Y:S02]  /*08b0*/  IMAD.X R9, RZ, RZ, R9, P1 ;  /* 0x000000ffff097224 */ /* 0x000fe400008e0609 */
[----:B0-----:R-:W-:-:S06]  /*08c0*/  VIADD R3, R14, 0xffffffe ;  /* 0x0ffffffe0e037836 */ /* 0x001fcc0000000000 */
[----:B------:R-:W0:Y:S02]  /*08d0*/  F2I.FTZ.U32.TRUNC.NTZ R3, R3 ;  /* 0x0000000300037305 */ /* 0x000e24000021f000 */
[----:B0-----:R-:W-:-:S05]  /*08e0*/  IADD3 R17, PT, PT, RZ, -R3, RZ ;  /* 0x80000003ff117210 */ /* 0x001fca0007ffe0ff */
[----:B------:R-:W-:-:S04]  /*08f0*/  IMAD R17, R17, R12, RZ ;  /* 0x0000000c11117224 */ /* 0x000fc800078e02ff */
[----:B------:R-:W-:Y:S01]  /*0900*/  IMAD.HI.U32 R2, R3, R17, R2 ;  /* 0x0000001103027227 */ /* 0x000fe200078e0002 */
[----:B--2---:R0:W-:Y:S01]  /*0910*/  STG.E.U8 desc[UR6][R10.64], R15 ;  /* 0x0000000f0a007986 */ /* 0x0041e2000c101106 */
[----:B------:R-:W-:Y:S05]  /*0920*/  @P0 BRA `(.L_x_14) ;  /* 0xfffffff800480947 */ /* 0x000fea000383ffff */
[----:B------:R-:W-:Y:S05]  /*0930*/  EXIT ;  /* 0x000000000000794d */ /* 0x000fea0003800000 */
.L_x_15:
        /* <DEDUP_REMOVED lines=12> */
.L_x_19:


//--------------------- .text.SelectNhBytes       --------------------------
	.section	.text.SelectNhBytes,"ax",@progbits
	.align	128
.text.SelectNhBytes:
        .type           SelectNhBytes,@function
        .size           SelectNhBytes,(.L_x_20 - SelectNhBytes)
        .other          SelectNhBytes,@"STO_CUDA_ENTRY STV_DEFAULT"
SelectNhBytes:
[----:B------:R-:W-:Y:S01]  /*0000*/  LDC R1, c[0x0][0x37c] ;  /* 0x0000df00ff017b82 */ /* 0x000fe20000000800 */
[----:B------:R-:W0:Y:S01]  /*0010*/  S2R R3, SR_CTAID.X ;  /* 0x0000000000037919 */ /* 0x000e220000002500 */
[----:B------:R-:W1:Y:S01]  /*0020*/  LDCU UR4, c[0x0][0x360] ;  /* 0x00006c00ff0477ac */ /* 0x000e620008000800 */
[----:B------:R-:W2:Y:S01]  /*0030*/  S2R R0, SR_TID.X ;  /* 0x0000000000007919 */ /* 0x000ea20000002100 */
[----:B------:R-:W3:Y:S01]  /*0040*/  LDCU UR5, c[0x0][0x3a4] ;  /* 0x00007480ff0577ac */ /* 0x000ee20008000800 */
[----:B-1----:R-:W-:Y:S01]  /*0050*/  ULOP3.LUT UR4, UR4, 0xffff, URZ, 0xc0, !UPT ;  /* 0x0000ffff04047892 */ /* 0x002fe2000f8ec0ff */
[----:B0-----:R-:W-:Y:S02]  /*0060*/  LOP3.LUT R3, R3, 0xffff, RZ, 0xc0, !PT ;  /* 0x0000ffff03037812 */ /* 0x001fe400078ec0ff */
[----:B--2---:R-:W-:-:S05]  /*0070*/  LOP3.LUT R0, R0, 0xffff, RZ, 0xc0, !PT ;  /* 0x0000ffff00007812 */ /* 0x004fca00078ec0ff */
[----:B------:R-:W-:-:S05]  /*0080*/  IMAD R3, R3, UR4, R0 ;  /* 0x0000000403037c24 */ /* 0x000fca000f8e0200 */
[----:B---3--:R-:W-:-:S13]  /*0090*/  ISETP.GE.AND P0, PT, R3, UR5, PT ;  /* 0x0000000503007c0c */ /* 0x008fda000bf06270 */
[----:B------:R-:W-:Y:S05]  /*00a0*/  @P0 EXIT ;  /* 0x000000000000094d */ /* 0x000fea0003800000 */
[----:B------:R-:W0:Y:S01]  /*00b0*/  LDC R5, c[0x0][0x3a8] ;  /* 0x0000ea00ff057b82 */ /* 0x000e220000000800 */
[----:B------:R-:W1:Y:S01]  /*00c0*/  LDCU UR5, c[0x0][0x3b4] ;  /* 0x00007680ff0577ac */ /* 0x000e620008000800 */
[----:B------:R-:W2:Y:S06]  /*00d0*/  LDCU UR8, c[0x0][0x39c] ;  /* 0x00007380ff0877ac */ /* 0x000eac0008000800 */
[----:B------:R-:W2:Y:S01]  /*00e0*/  LDC R8, c[0x0][0x3a0] ;  /* 0x0000e800ff087b82 */ /* 0x000ea20000000800 */
[----:B------:R-:W3:Y:S01]  /*00f0*/  LDCU.64 UR10, c[0x0][0x390] ;  /* 0x00007200ff0a77ac */ /* 0x000ee20008000a00 */
[----:B------:R-:W4:Y:S01]  /*0100*/  LDCU.64 UR6, c[0x0][0x358] ;  /* 0x00006b00ff0677ac */ /* 0x000f220008000a00 */
[----:B------:R-:W0:Y:S01]  /*0110*/  LDCU UR9, c[0x0][0x3b4] ;  /* 0x00007680ff0977ac */ /* 0x000e220008000800 */
[----:B-1----:R-:W-:Y:S01]  /*0120*/  IMAD R0, RZ, RZ, -UR5 ;  /* 0x80000005ff007e24 */ /* 0x002fe2000f8e02ff */
[----:B------:R-:W1:Y:S03]  /*0130*/  LDCU UR5, c[0x0][0x370] ;  /* 0x00006e00ff0577ac */ /* 0x000e660008000800 */
[----:B0-----:R-:W-:Y:S01]  /*0140*/  IMAD R0, R0, 0x2, R5 ;  /* 0x0000000200007824 */ /* 0x001fe200078e0205 */
[----:B------:R-:W0:Y:S04]  /*0150*/  LDCU UR14, c[0x0][0x3a8] ;  /* 0x00007500ff0e77ac */ /* 0x000e280008000800 */
[----:B------:R-:W-:Y:S01]  /*0160*/  IABS R2, R0 ;  /* 0x0000000000027213 */ /* 0x000fe20000000000 */
[----:B------:R-:W0:Y:S01]  /*0170*/  LDCU UR15, c[0x0][0x3a4] ;  /* 0x00007480ff0f77ac */ /* 0x000e220008000800 */
[----:B--2---:R-:W-:-:S02]  /*0180*/  IMAD R5, R3, R8, UR8 ;  /* 0x0000000803057e24 */ /* 0x004fc4000f8e0208 */
[----:B------:R-:W2:Y:S01]  /*0190*/  I2F.RP R4, R2 ;  /* 0x0000000200047306 */ /* 0x000ea20000209400 */
[----:B------:R-:W0:Y:S01]  /*01a0*/  LDCU.64 UR12, c[0x0][0x380] ;  /* 0x00007000ff0c77ac */ /* 0x000e220008000a00 */
[----:B-1----:R-:W-:-:S04]  /*01b0*/  ULOP3.LUT UR5, UR5, 0xffff, URZ, 0xc0, !UPT ;  /* 0x0000ffff05057892 */ /* 0x002fc8000f8ec0ff */
[----:B------:R-:W-:Y:S02]  /*01c0*/  UIMAD UR4, UR4, UR5, URZ ;  /* 0x00000005040472a4 */ /* 0x000fe4000f8e02ff */
[----:B--2---:R-:W1:Y:S02]  /*01d0*/  MUFU.RCP R4, R4 ;  /* 0x0000000400047308 */ /* 0x004e640000001000 */
[----:B-1----:R-:W-:Y:S01]  /*01e0*/  VIADD R6, R4, 0xffffffe ;  /* 0x0ffffffe04067836 */ /* 0x002fe20000000000 */
[----:B---3--:R-:W-:-:S05]  /*01f0*/  IADD3 R4, P0, PT, R5, UR10, RZ ;  /* 0x0000000a05047c10 */ /* 0x008fca000ff1e0ff */
[----:B------:R1:W2:Y:S01]  /*0200*/  F2I.FTZ.U32.TRUNC.NTZ R7, R6 ;  /* 0x0000000600077305 */ /* 0x0002a2000021f000 */
[----:B------:R-:W-:Y:S01]  /*0210*/  LEA.HI.X.SX32 R5, R5, UR11, 0x1, P0 ;  /* 0x0000000b05057c11 */ /* 0x000fe200080f0eff */
[----:B-1----:R-:W-:Y:S02]  /*0220*/  IMAD.MOV.U32 R6, RZ, RZ, RZ ;  /* 0x000000ffff067224 */ /* 0x002fe400078e00ff */
[----:B--2---:R-:W-:-:S04]  /*0230*/  IMAD.MOV R9, RZ, RZ, -R7 ;  /* 0x000000ffff097224 */ /* 0x004fc800078e0a07 */
[----:B------:R-:W-:-:S04]  /*0240*/  IMAD R9, R9, R2, RZ ;  /* 0x0000000209097224 */ /* 0x000fc800078e02ff */
[----:B------:R-:W-:-:S04]  /*0250*/  IMAD.HI.U32 R10, R7, R9, R6 ;  /* 0x00000009070a7227 */ /* 0x000fc800078e0006 */
[----:B0---4-:R-:W-:-:S07]  /*0260*/  IMAD R6, R8, UR4, RZ ;  /* 0x0000000408067c24 */ /* 0x011fce000f8e02ff */
.L_x_16:
[----:B0-----:R0:W2:Y:S01]  /*0270*/  LDG.E.U8 R7, desc[UR6][R4.64] ;  /* 0x0000000604077981 */ /* 0x0010a2000c1e1100 */
[----:B------:R-:W-:Y:S02]  /*0280*/  IABS R9, R3 ;  /* 0x0000000300097213 */ /* 0x000fe40000000000 */
[-C--:B------:R-:W-:Y:S02]  /*0290*/  IABS R8, R0.reuse ;  /* 0x0000000000087213 */ /* 0x080fe40000000000 */
[----:B------:R-:W-:Y:S01]  /*02a0*/  IABS R12, R0 ;  /* 0x00000000000c7213 */ /* 0x000fe20000000000 */
[----:B------:R-:W-:Y:S01]  /*02b0*/  IMAD.HI.U32 R10, R10, R9, RZ ;  /* 0x000000090a0a7227 */ /* 0x000fe200078e00ff */
[----:B------:R-:W-:Y:S02]  /*02c0*/  ISETP.GE.AND P0, PT, R3, RZ, PT ;  /* 0x000000ff0300720c */ /* 0x000fe40003f06270 */
[----:B------:R-:W1:Y:S01]  /*02d0*/  I2F.RP R11, R12 ;  /* 0x0000000c000b7306 */ /* 0x000e620000209400 */
[----:B------:R-:W-:-:S04]  /*02e0*/  IMAD.MOV R8, RZ, RZ, -R8 ;  /* 0x000000ffff087224 */ /* 0x000fc800078e0a08 */
[----:B------:R-:W-:Y:S01]  /*02f0*/  IMAD R9, R10, R8, R9 ;  /* 0x000000080a097224 */ /* 0x000fe200078e0209 */
[C---:B------:R-:W-:Y:S01]  /*0300*/  LOP3.LUT R8, R3.reuse, R0, RZ, 0x3c, !PT ;  /* 0x0000000003087212 */ /* 0x040fe200078e3cff */
[----:B------:R-:W-:-:S03]  /*0310*/  VIADD R3, R3, UR4 ;  /* 0x0000000403037c36 */ /* 0x000fc60008000000 */
[----:B------:R-:W-:Y:S02]  /*0320*/  ISETP.GT.U32.AND P3, PT, R2, R9, PT ;  /* 0x000000090200720c */ /* 0x000fe40003f64070 */
[----:B------:R-:W-:Y:S01]  /*0330*/  ISETP.GE.AND P1, PT, R8, RZ, PT ;  /* 0x000000ff0800720c */ /* 0x000fe20003f26270 */
[----:B-1----:R-:W1:Y:S10]  /*0340*/  MUFU.RCP R11, R11 ;  /* 0x0000000b000b7308 */ /* 0x002e740000001000 */
[----:B------:R-:W-:Y:S01]  /*0350*/  @!P3 IADD3 R9, PT, PT, R9, -R12, RZ ;  /* 0x8000000c0909b210 */ /* 0x000fe20007ffe0ff */
[----:B------:R-:W-:-:S03]  /*0360*/  @!P3 VIADD R10, R10, 0x1 ;  /* 0x000000010a0ab836 */ /* 0x000fc60000000000 */
[----:B------:R-:W-:Y:S01]  /*0370*/  ISETP.GT.U32.AND P4, PT, R2, R9, PT ;  /* 0x000000090200720c */ /* 0x000fe20003f84070 */
[--C-:B------:R-:W-:Y:S02]  /*0380*/  IMAD.MOV.U32 R2, RZ, RZ, R12.reuse ;  /* 0x000000ffff027224 */ /* 0x100fe400078e000c */
[----:B------:R-:W-:-:S03]  /*0390*/  IMAD.IADD R8, R9, 0x1, -R12 ;  /* 0x0000000109087824 */ /* 0x000fc600078e0a0c */
[----:B------:R-:W-:Y:S02]  /*03a0*/  ISETP.GE.U32.AND P2, PT, R9, R2, PT ;  /* 0x000000020900720c */ /* 0x000fe40003f46070 */
[----:B------:R-:W-:Y:S02]  /*03b0*/  SEL R8, R8, R9, !P4 ;  /* 0x0000000908087207 */ /* 0x000fe40006000000 */
[----:B------:R-:W-:Y:S02]  /*03c0*/  LOP3.LUT R9, RZ, R0, RZ, 0x33, !PT ;  /* 0x00000000ff097212 */ /* 0x000fe400078e33ff */
[----:B------:R-:W-:-:S07]  /*03d0*/  @!P0 IADD3 R8, PT, PT, -R8, RZ, RZ ;  /* 0x000000ff08088210 */ /* 0x000fce0007ffe1ff */
[----:B------:R-:W-:Y:S01]  /*03e0*/  @P2 VIADD R10, R10, 0x1 ;  /* 0x000000010a0a2836 */ /* 0x000fe20000000000 */
[----:B------:R-:W-:-:S03]  /*03f0*/  ISETP.NE.AND P2, PT, R0, RZ, PT ;  /* 0x000000ff0000720c */ /* 0x000fc60003f45270 */
[----:B------:R-:W-:Y:S01]  /*0400*/  @!P1 IMAD.MOV R10, RZ, RZ, -R10 ;  /* 0x000000ffff0a9224 */ /* 0x000fe200078e0a0a */
[C---:B------:R-:W-:Y:S02]  /*0410*/  SEL R8, R9.reuse, R8, !P2 ;  /* 0x0000000809087207 */ /* 0x040fe40005000000 */
[----:B0-----:R-:W-:Y:S02]  /*0420*/  IADD3 R4, P1, PT, R6, R4, RZ ;  /* 0x0000000406047210 */ /* 0x001fe40007f3e0ff */
[----:B------:R-:W-:Y:S01]  /*0430*/  SEL R9, R9, R10, !P2 ;  /* 0x0000000a09097207 */ /* 0x000fe20005000000 */
[----:B------:R-:W-:Y:S01]  /*0440*/  VIADD R8, R8, UR9 ;  /* 0x0000000908087c36 */ /* 0x000fe20008000000 */
[----:B------:R-:W-:Y:S01]  /*0450*/  LEA.HI.X.SX32 R5, R6, R5, 0x1, P1 ;  /* 0x0000000506057211 */ /* 0x000fe200008f0eff */
[----:B-1----:R-:W-:Y:S02]  /*0460*/  VIADD R10, R11, 0xffffffe ;  /* 0x0ffffffe0b0a7836 */ /* 0x002fe40000000000 */
[----:B------:R-:W-:-:S02]  /*0470*/  VIADD R9, R9, UR9 ;  /* 0x0000000909097c36 */ /* 0x000fc40008000000 */
[----:B------:R0:W1:Y:S02]  /*0480*/  F2I.FTZ.U32.TRUNC.NTZ R11, R10 ;  /* 0x0000000a000b7305 */ /* 0x000064000021f000 */
[----:B------:R-:W-:-:S05]  /*0490*/  IMAD R9, R9, UR14, R8 ;  /* 0x0000000e09097c24 */ /* 0x000fca000f8e0208 */
[----:B------:R-:W-:Y:S01]  /*04a0*/  IADD3 R8, P0, PT, R9, UR12, RZ ;  /* 0x0000000c09087c10 */ /* 0x000fe2000ff1e0ff */
[----:B0-----:R-:W-:-:S03]  /*04b0*/  IMAD.MOV.U32 R10, RZ, RZ, RZ ;  /* 0x000000ffff0a7224 */ /* 0x001fc600078e00ff */
[----:B------:R-:W-:Y:S02]  /*04c0*/  LEA.HI.X.SX32 R9, R9, UR13, 0x1, P0 ;  /* 0x0000000d09097c11 */ /* 0x000fe400080f0eff */
[----:B------:R-:W-:Y:S02]  /*04d0*/  ISETP.GE.AND P0, PT, R3, UR15, PT ;  /* 0x0000000f03007c0c */ /* 0x000fe4000bf06270 */
[----:B-1----:R-:W-:-:S05]  /*04e0*/  IADD3 R13, PT, PT, RZ, -R11, RZ ;  /* 0x8000000bff0d7210 */ /* 0x002fca0007ffe0ff */
[----:B------:R-:W-:-:S04]  /*04f0*/  IMAD R13, R13, R12, RZ ;  /* 0x0000000c0d0d7224 */ /* 0x000fc800078e02ff */
[----:B------:R-:W-:Y:S01]  /*0500*/  IMAD.HI.U32 R10, R11, R13, R10 ;  /* 0x0000000d0b0a7227 */ /* 0x000fe200078e000a */
[----:B--2---:R0:W-:Y:S01]  /*0510*/  STG.E.U8 desc[UR6][R8.64], R7 ;  /* 0x0000000708007986 */ /* 0x0041e2000c101106 */
[----:B------:R-:W-:Y:S05]  /*0520*/  @!P0 BRA `(.L_x_16) ;  /* 0xfffffffc00508947 */ /* 0x000fea000383ffff */
[----:B------:R-:W-:Y:S05]  /*0530*/  EXIT ;  /* 0x000000000000794d */ /* 0x000fea0003800000 */
.L_x_17:
        /* <DEDUP_REMOVED lines=12> */
.L_x_20:


//--------------------- .nv.shared.reserved.0     --------------------------
	.section	.nv.shared.reserved.0,"aw",@nobits
	.weak		__nv_reservedSMEM_offset_0_alias
	.size		__nv_reservedSMEM_offset_0_alias, 0, 64
	.other		__nv_reservedSMEM_offset_0_alias,@"STO_CUDA_RESERVED_SHARED STV_DEFAULT"
__nv_reservedSMEM_offset_0_alias:
	.zero		0
	.zero		64


//--------------------- .nv.constant0.Merge       --------------------------
	.section	.nv.constant0.Merge,"a",@progbits
	.sectionflags	@""
	.align	4
.nv.constant0.Merge:
	.zero		944


//--------------------- .nv.constant0.SelectColorBytes --------------------------
	.section	.nv.constant0.SelectColorBytes,"a",@progbits
	.sectionflags	@""
	.align	4
.nv.constant0.SelectColorBytes:
	.zero		948


//--------------------- .nv.constant0.SelectNhBytes --------------------------
	.section	.nv.constant0.SelectNhBytes,"a",@progbits
	.sectionflags	@""
	.align	4
.nv.constant0.SelectNhBytes:
	.zero		952


//--------------------- SYMBOLS --------------------------

	.type		.nv.reservedSmem.offset0,@object
	.size		.nv.reservedSmem.offset0,0x4
